//
// Generated by NVIDIA NVVM Compiler
//
// Compiler Build ID: CL-36424714
// Cuda compilation tools, release 13.0, V13.0.88
// Based on NVVM 20.0.0
//

.version 9.0
.target sm_100
.address_size 64

	// .globl	_Z14cudarandomwalkPfS_S_S_S_S_mP17curandStateXORWOWm
.global .align 4 .b8 precalc_xorwow_matrix[102400];
.global .align 4 .b8 precalc_xorwow_offset_matrix[102400];
.global .align 4 .b8 mrg32k3aM1[2304];
.global .align 4 .b8 mrg32k3aM2[2304];
.global .align 4 .b8 mrg32k3aM1SubSeq[2016];
.global .align 4 .b8 mrg32k3aM2SubSeq[2016];
.global .align 4 .b8 mrg32k3aM1Seq[2304];
.global .align 4 .b8 mrg32k3aM2Seq[2304];
.const .align 8 .b8 __cr_lgamma_table[72];
.global .align 1 .b8 _ZN34_INTERNAL_442398d8_4_k_cu_be3220524cuda3std3__45__cpo5beginE[1];
.global .align 1 .b8 _ZN34_INTERNAL_442398d8_4_k_cu_be3220524cuda3std3__45__cpo3endE[1];
.global .align 1 .b8 _ZN34_INTERNAL_442398d8_4_k_cu_be3220524cuda3std3__45__cpo6cbeginE[1];
.global .align 1 .b8 _ZN34_INTERNAL_442398d8_4_k_cu_be3220524cuda3std3__45__cpo4cendE[1];
.global .align 1 .b8 _ZN34_INTERNAL_442398d8_4_k_cu_be3220524cuda3std3__45__cpo6rbeginE[1];
.global .align 1 .b8 _ZN34_INTERNAL_442398d8_4_k_cu_be3220524cuda3std3__45__cpo4rendE[1];
.global .align 1 .b8 _ZN34_INTERNAL_442398d8_4_k_cu_be3220524cuda3std3__45__cpo7crbeginE[1];
.global .align 1 .b8 _ZN34_INTERNAL_442398d8_4_k_cu_be3220524cuda3std3__45__cpo5crendE[1];
.global .align 1 .b8 _ZN34_INTERNAL_442398d8_4_k_cu_be3220524cuda3std3__436_GLOBAL__N__442398d8_4_k_cu_be3220526ignoreE[1];
.global .align 1 .b8 _ZN34_INTERNAL_442398d8_4_k_cu_be3220524cuda3std3__419piecewise_constructE[1];
.global .align 1 .b8 _ZN34_INTERNAL_442398d8_4_k_cu_be3220524cuda3std3__48in_placeE[1];
.global .align 1 .b8 _ZN34_INTERNAL_442398d8_4_k_cu_be3220524cuda3std3__420unreachable_sentinelE[1];
.global .align 1 .b8 _ZN34_INTERNAL_442398d8_4_k_cu_be3220524cuda3std3__47nulloptE[1];
.global .align 1 .b8 _ZN34_INTERNAL_442398d8_4_k_cu_be3220524cuda3std3__48unexpectE[1];
.global .align 1 .b8 _ZN34_INTERNAL_442398d8_4_k_cu_be3220524cuda3std6ranges3__45__cpo4swapE[1];
.global .align 1 .b8 _ZN34_INTERNAL_442398d8_4_k_cu_be3220524cuda3std6ranges3__45__cpo9iter_moveE[1];
.global .align 1 .b8 _ZN34_INTERNAL_442398d8_4_k_cu_be3220524cuda3std6ranges3__45__cpo5beginE[1];
.global .align 1 .b8 _ZN34_INTERNAL_442398d8_4_k_cu_be3220524cuda3std6ranges3__45__cpo3endE[1];
.global .align 1 .b8 _ZN34_INTERNAL_442398d8_4_k_cu_be3220524cuda3std6ranges3__45__cpo6cbeginE[1];
.global .align 1 .b8 _ZN34_INTERNAL_442398d8_4_k_cu_be3220524cuda3std6ranges3__45__cpo4cendE[1];
.global .align 1 .b8 _ZN34_INTERNAL_442398d8_4_k_cu_be3220524cuda3std6ranges3__45__cpo7advanceE[1];
.global .align 1 .b8 _ZN34_INTERNAL_442398d8_4_k_cu_be3220524cuda3std6ranges3__45__cpo9iter_swapE[1];
.global .align 1 .b8 _ZN34_INTERNAL_442398d8_4_k_cu_be3220524cuda3std6ranges3__45__cpo4nextE[1];
.global .align 1 .b8 _ZN34_INTERNAL_442398d8_4_k_cu_be3220524cuda3std6ranges3__45__cpo4prevE[1];
.global .align 1 .b8 _ZN34_INTERNAL_442398d8_4_k_cu_be3220524cuda3std6ranges3__45__cpo4dataE[1];
.global .align 1 .b8 _ZN34_INTERNAL_442398d8_4_k_cu_be3220524cuda3std6ranges3__45__cpo5cdataE[1];
.global .align 1 .b8 _ZN34_INTERNAL_442398d8_4_k_cu_be3220524cuda3std6ranges3__45__cpo4sizeE[1];
.global .align 1 .b8 _ZN34_INTERNAL_442398d8_4_k_cu_be3220524cuda3std6ranges3__45__cpo5ssizeE[1];
.global .align 1 .b8 _ZN34_INTERNAL_442398d8_4_k_cu_be3220524cuda3std6ranges3__45__cpo8distanceE[1];
.global .align 1 .b8 _ZN34_INTERNAL_442398d8_4_k_cu_be3220526thrust24THRUST_300001_SM_1000_NS8cuda_cub3parE[1];
.global .align 1 .b8 _ZN34_INTERNAL_442398d8_4_k_cu_be3220526thrust24THRUST_300001_SM_1000_NS8cuda_cub10par_nosyncE[1];
.global .align 1 .b8 _ZN34_INTERNAL_442398d8_4_k_cu_be3220526thrust24THRUST_300001_SM_1000_NS6system6detail10sequential3seqE[1];
.global .align 1 .b8 _ZN34_INTERNAL_442398d8_4_k_cu_be3220526thrust24THRUST_300001_SM_1000_NS12placeholders2_1E[1];
.global .align 1 .b8 _ZN34_INTERNAL_442398d8_4_k_cu_be3220526thrust24THRUST_300001_SM_1000_NS12placeholders2_2E[1];
.global .align 1 .b8 _ZN34_INTERNAL_442398d8_4_k_cu_be3220526thrust24THRUST_300001_SM_1000_NS12placeholders2_3E[1];
.global .align 1 .b8 _ZN34_INTERNAL_442398d8_4_k_cu_be3220526thrust24THRUST_300001_SM_1000_NS12placeholders2_4E[1];
.global .align 1 .b8 _ZN34_INTERNAL_442398d8_4_k_cu_be3220526thrust24THRUST_300001_SM_1000_NS12placeholders2_5E[1];
.global .align 1 .b8 _ZN34_INTERNAL_442398d8_4_k_cu_be3220526thrust24THRUST_300001_SM_1000_NS12placeholders2_6E[1];
.global .align 1 .b8 _ZN34_INTERNAL_442398d8_4_k_cu_be3220526thrust24THRUST_300001_SM_1000_NS12placeholders2_7E[1];
.global .align 1 .b8 _ZN34_INTERNAL_442398d8_4_k_cu_be3220526thrust24THRUST_300001_SM_1000_NS12placeholders2_8E[1];
.global .align 1 .b8 _ZN34_INTERNAL_442398d8_4_k_cu_be3220526thrust24THRUST_300001_SM_1000_NS12placeholders2_9E[1];
.global .align 1 .b8 _ZN34_INTERNAL_442398d8_4_k_cu_be3220526thrust24THRUST_300001_SM_1000_NS12placeholders3_10E[1];
.global .align 1 .b8 _ZN34_INTERNAL_442398d8_4_k_cu_be3220526thrust24THRUST_300001_SM_1000_NS3seqE[1];

.visible .entry _Z14cudarandomwalkPfS_S_S_S_S_mP17curandStateXORWOWm(
	.param .u64 .ptr .align 1 _Z14cudarandomwalkPfS_S_S_S_S_mP17curandStateXORWOWm_param_0,
	.param .u64 .ptr .align 1 _Z14cudarandomwalkPfS_S_S_S_S_mP17curandStateXORWOWm_param_1,
	.param .u64 .ptr .align 1 _Z14cudarandomwalkPfS_S_S_S_S_mP17curandStateXORWOWm_param_2,
	.param .u64 .ptr .align 1 _Z14cudarandomwalkPfS_S_S_S_S_mP17curandStateXORWOWm_param_3,
	.param .u64 .ptr .align 1 _Z14cudarandomwalkPfS_S_S_S_S_mP17curandStateXORWOWm_param_4,
	.param .u64 .ptr .align 1 _Z14cudarandomwalkPfS_S_S_S_S_mP17curandStateXORWOWm_param_5,
	.param .u64 _Z14cudarandomwalkPfS_S_S_S_S_mP17curandStateXORWOWm_param_6,
	.param .u64 .ptr .align 1 _Z14cudarandomwalkPfS_S_S_S_S_mP17curandStateXORWOWm_param_7,
	.param .u64 _Z14cudarandomwalkPfS_S_S_S_S_mP17curandStateXORWOWm_param_8
)
{
	.local .align 8 .b8 	__local_depot0[24];
	.reg .b64 	%SP;
	.reg .b64 	%SPL;
	.reg .pred 	%p<37>;
	.reg .b32 	%r<540>;
	.reg .b32 	%f<10>;
	.reg .b64 	%rd<42>;

	mov.u64 	%SPL, __local_depot0;
	ld.param.u64 	%rd14, [_Z14cudarandomwalkPfS_S_S_S_S_mP17curandStateXORWOWm_param_7];
	ld.param.u64 	%rd15, [_Z14cudarandomwalkPfS_S_S_S_S_mP17curandStateXORWOWm_param_8];
	add.u64 	%rd1, %SPL, 0;
	add.u64 	%rd2, %SPL, 8;
	add.u64 	%rd3, %SPL, 16;
	mov.u32 	%r232, %ntid.x;
	mov.u32 	%r233, %ctaid.x;
	mov.u32 	%r234, %tid.x;
	mad.lo.s32 	%r1, %r232, %r233, %r234;
	setp.gt.s32 	%p3, %r1, 895;
	@%p3 bra 	$L__BB0_49;
	cvta.to.global.u64 	%rd19, %rd14;
	cvt.s64.s32 	%rd38, %r1;
	mul.wide.s32 	%rd20, %r1, 48;
	add.s64 	%rd5, %rd19, %rd20;
	cvt.u32.u64 	%r235, %rd15;
	xor.b32  	%r236, %r235, -1429050551;
	mul.lo.s32 	%r237, %r236, 1099087573;
	{ .reg .b32 tmp; mov.b64 {tmp, %r238}, %rd15; }
	xor.b32  	%r239, %r238, -136515619;
	mul.lo.s32 	%r240, %r239, -1703105765;
	add.s32 	%r241, %r237, %r240;
	add.s32 	%r2, %r241, 6615241;
	add.s32 	%r436, %r237, 123456789;
	st.global.v2.u32 	[%rd5], {%r2, %r436};
	xor.b32  	%r435, %r237, 362436069;
	add.s32 	%r434, %r240, 521288629;
	st.global.v2.u32 	[%rd5+8], {%r435, %r434};
	xor.b32  	%r433, %r240, 88675123;
	add.s32 	%r432, %r237, 5783321;
	st.global.v2.u32 	[%rd5+16], {%r433, %r432};
	setp.eq.s32 	%p4, %r1, 0;
	@%p4 bra 	$L__BB0_43;
	mov.b32 	%r418, 0;
$L__BB0_3:
	and.b64  	%rd7, %rd38, 3;
	setp.eq.s64 	%p5, %rd7, 0;
	@%p5 bra 	$L__BB0_42;
	mul.wide.u32 	%rd21, %r418, 3200;
	mov.u64 	%rd22, precalc_xorwow_matrix;
	add.s64 	%rd8, %rd22, %rd21;
	cvt.u32.u64 	%r14, %rd7;
	mov.b32 	%r419, 0;
$L__BB0_5:
	mov.b32 	%r432, 0;
	mov.u32 	%r433, %r432;
	mov.u32 	%r434, %r432;
	mov.u32 	%r435, %r432;
	mov.u32 	%r436, %r432;
	mov.u32 	%r425, %r432;
$L__BB0_6:
	mul.wide.u32 	%rd23, %r425, 4;
	add.s64 	%rd24, %rd5, %rd23;
	ld.global.u32 	%r22, [%rd24+4];
	shl.b32 	%r23, %r425, 5;
	mov.b32 	%r431, 0;
$L__BB0_7:
	.pragma "nounroll";
	shr.u32 	%r246, %r22, %r431;
	and.b32  	%r247, %r246, 1;
	setp.eq.b32 	%p6, %r247, 1;
	not.pred 	%p7, %p6;
	add.s32 	%r248, %r23, %r431;
	mul.lo.s32 	%r249, %r248, 5;
	mul.wide.u32 	%rd25, %r249, 4;
	add.s64 	%rd9, %rd8, %rd25;
	@%p7 bra 	$L__BB0_9;
	ld.global.u32 	%r250, [%rd9];
	xor.b32  	%r436, %r436, %r250;
	ld.global.u32 	%r251, [%rd9+4];
	xor.b32  	%r435, %r435, %r251;
	ld.global.u32 	%r252, [%rd9+8];
	xor.b32  	%r434, %r434, %r252;
	ld.global.u32 	%r253, [%rd9+12];
	xor.b32  	%r433, %r433, %r253;
	ld.global.u32 	%r254, [%rd9+16];
	xor.b32  	%r432, %r432, %r254;
$L__BB0_9:
	and.b32  	%r256, %r246, 2;
	setp.eq.s32 	%p8, %r256, 0;
	@%p8 bra 	$L__BB0_11;
	ld.global.u32 	%r257, [%rd9+20];
	xor.b32  	%r436, %r436, %r257;
	ld.global.u32 	%r258, [%rd9+24];
	xor.b32  	%r435, %r435, %r258;
	ld.global.u32 	%r259, [%rd9+28];
	xor.b32  	%r434, %r434, %r259;
	ld.global.u32 	%r260, [%rd9+32];
	xor.b32  	%r433, %r433, %r260;
	ld.global.u32 	%r261, [%rd9+36];
	xor.b32  	%r432, %r432, %r261;
$L__BB0_11:
	and.b32  	%r263, %r246, 4;
	setp.eq.s32 	%p9, %r263, 0;
	@%p9 bra 	$L__BB0_13;
	ld.global.u32 	%r264, [%rd9+40];
	xor.b32  	%r436, %r436, %r264;
	ld.global.u32 	%r265, [%rd9+44];
	xor.b32  	%r435, %r435, %r265;
	ld.global.u32 	%r266, [%rd9+48];
	xor.b32  	%r434, %r434, %r266;
	ld.global.u32 	%r267, [%rd9+52];
	xor.b32  	%r433, %r433, %r267;
	ld.global.u32 	%r268, [%rd9+56];
	xor.b32  	%r432, %r432, %r268;
$L__BB0_13:
	and.b32  	%r270, %r246, 8;
	setp.eq.s32 	%p10, %r270, 0;
	@%p10 bra 	$L__BB0_15;
	ld.global.u32 	%r271, [%rd9+60];
	xor.b32  	%r436, %r436, %r271;
	ld.global.u32 	%r272, [%rd9+64];
	xor.b32  	%r435, %r435, %r272;
	ld.global.u32 	%r273, [%rd9+68];
	xor.b32  	%r434, %r434, %r273;
	ld.global.u32 	%r274, [%rd9+72];
	xor.b32  	%r433, %r433, %r274;
	ld.global.u32 	%r275, [%rd9+76];
	xor.b32  	%r432, %r432, %r275;
$L__BB0_15:
	and.b32  	%r277, %r246, 16;
	setp.eq.s32 	%p11, %r277, 0;
	@%p11 bra 	$L__BB0_17;
	ld.global.u32 	%r278, [%rd9+80];
	xor.b32  	%r436, %r436, %r278;
	ld.global.u32 	%r279, [%rd9+84];
	xor.b32  	%r435, %r435, %r279;
	ld.global.u32 	%r280, [%rd9+88];
	xor.b32  	%r434, %r434, %r280;
	ld.global.u32 	%r281, [%rd9+92];
	xor.b32  	%r433, %r433, %r281;
	ld.global.u32 	%r282, [%rd9+96];
	xor.b32  	%r432, %r432, %r282;
$L__BB0_17:
	and.b32  	%r284, %r246, 32;
	setp.eq.s32 	%p12, %r284, 0;
	@%p12 bra 	$L__BB0_19;
	ld.global.u32 	%r285, [%rd9+100];
	xor.b32  	%r436, %r436, %r285;
	ld.global.u32 	%r286, [%rd9+104];
	xor.b32  	%r435, %r435, %r286;
	ld.global.u32 	%r287, [%rd9+108];
	xor.b32  	%r434, %r434, %r287;
	ld.global.u32 	%r288, [%rd9+112];
	xor.b32  	%r433, %r433, %r288;
	ld.global.u32 	%r289, [%rd9+116];
	xor.b32  	%r432, %r432, %r289;
$L__BB0_19:
	and.b32  	%r291, %r246, 64;
	setp.eq.s32 	%p13, %r291, 0;
	@%p13 bra 	$L__BB0_21;
	ld.global.u32 	%r292, [%rd9+120];
	xor.b32  	%r436, %r436, %r292;
	ld.global.u32 	%r293, [%rd9+124];
	xor.b32  	%r435, %r435, %r293;
	ld.global.u32 	%r294, [%rd9+128];
	xor.b32  	%r434, %r434, %r294;
	ld.global.u32 	%r295, [%rd9+132];
	xor.b32  	%r433, %r433, %r295;
	ld.global.u32 	%r296, [%rd9+136];
	xor.b32  	%r432, %r432, %r296;
$L__BB0_21:
	and.b32  	%r298, %r246, 128;
	setp.eq.s32 	%p14, %r298, 0;
	@%p14 bra 	$L__BB0_23;
	ld.global.u32 	%r299, [%rd9+140];
	xor.b32  	%r436, %r436, %r299;
	ld.global.u32 	%r300, [%rd9+144];
	xor.b32  	%r435, %r435, %r300;
	ld.global.u32 	%r301, [%rd9+148];
	xor.b32  	%r434, %r434, %r301;
	ld.global.u32 	%r302, [%rd9+152];
	xor.b32  	%r433, %r433, %r302;
	ld.global.u32 	%r303, [%rd9+156];
	xor.b32  	%r432, %r432, %r303;
$L__BB0_23:
	and.b32  	%r305, %r246, 256;
	setp.eq.s32 	%p15, %r305, 0;
	@%p15 bra 	$L__BB0_25;
	ld.global.u32 	%r306, [%rd9+160];
	xor.b32  	%r436, %r436, %r306;
	ld.global.u32 	%r307, [%rd9+164];
	xor.b32  	%r435, %r435, %r307;
	ld.global.u32 	%r308, [%rd9+168];
	xor.b32  	%r434, %r434, %r308;
	ld.global.u32 	%r309, [%rd9+172];
	xor.b32  	%r433, %r433, %r309;
	ld.global.u32 	%r310, [%rd9+176];
	xor.b32  	%r432, %r432, %r310;
$L__BB0_25:
	and.b32  	%r312, %r246, 512;
	setp.eq.s32 	%p16, %r312, 0;
	@%p16 bra 	$L__BB0_27;
	ld.global.u32 	%r313, [%rd9+180];
	xor.b32  	%r436, %r436, %r313;
	ld.global.u32 	%r314, [%rd9+184];
	xor.b32  	%r435, %r435, %r314;
	ld.global.u32 	%r315, [%rd9+188];
	xor.b32  	%r434, %r434, %r315;
	ld.global.u32 	%r316, [%rd9+192];
	xor.b32  	%r433, %r433, %r316;
	ld.global.u32 	%r317, [%rd9+196];
	xor.b32  	%r432, %r432, %r317;
$L__BB0_27:
	and.b32  	%r319, %r246, 1024;
	setp.eq.s32 	%p17, %r319, 0;
	@%p17 bra 	$L__BB0_29;
	ld.global.u32 	%r320, [%rd9+200];
	xor.b32  	%r436, %r436, %r320;
	ld.global.u32 	%r321, [%rd9+204];
	xor.b32  	%r435, %r435, %r321;
	ld.global.u32 	%r322, [%rd9+208];
	xor.b32  	%r434, %r434, %r322;
	ld.global.u32 	%r323, [%rd9+212];
	xor.b32  	%r433, %r433, %r323;
	ld.global.u32 	%r324, [%rd9+216];
	xor.b32  	%r432, %r432, %r324;
$L__BB0_29:
	and.b32  	%r326, %r246, 2048;
	setp.eq.s32 	%p18, %r326, 0;
	@%p18 bra 	$L__BB0_31;
	ld.global.u32 	%r327, [%rd9+220];
	xor.b32  	%r436, %r436, %r327;
	ld.global.u32 	%r328, [%rd9+224];
	xor.b32  	%r435, %r435, %r328;
	ld.global.u32 	%r329, [%rd9+228];
	xor.b32  	%r434, %r434, %r329;
	ld.global.u32 	%r330, [%rd9+232];
	xor.b32  	%r433, %r433, %r330;
	ld.global.u32 	%r331, [%rd9+236];
	xor.b32  	%r432, %r432, %r331;
$L__BB0_31:
	and.b32  	%r333, %r246, 4096;
	setp.eq.s32 	%p19, %r333, 0;
	@%p19 bra 	$L__BB0_33;
	ld.global.u32 	%r334, [%rd9+240];
	xor.b32  	%r436, %r436, %r334;
	ld.global.u32 	%r335, [%rd9+244];
	xor.b32  	%r435, %r435, %r335;
	ld.global.u32 	%r336, [%rd9+248];
	xor.b32  	%r434, %r434, %r336;
	ld.global.u32 	%r337, [%rd9+252];
	xor.b32  	%r433, %r433, %r337;
	ld.global.u32 	%r338, [%rd9+256];
	xor.b32  	%r432, %r432, %r338;
$L__BB0_33:
	and.b32  	%r340, %r246, 8192;
	setp.eq.s32 	%p20, %r340, 0;
	@%p20 bra 	$L__BB0_35;
	ld.global.u32 	%r341, [%rd9+260];
	xor.b32  	%r436, %r436, %r341;
	ld.global.u32 	%r342, [%rd9+264];
	xor.b32  	%r435, %r435, %r342;
	ld.global.u32 	%r343, [%rd9+268];
	xor.b32  	%r434, %r434, %r343;
	ld.global.u32 	%r344, [%rd9+272];
	xor.b32  	%r433, %r433, %r344;
	ld.global.u32 	%r345, [%rd9+276];
	xor.b32  	%r432, %r432, %r345;
$L__BB0_35:
	and.b32  	%r347, %r246, 16384;
	setp.eq.s32 	%p21, %r347, 0;
	@%p21 bra 	$L__BB0_37;
	ld.global.u32 	%r348, [%rd9+280];
	xor.b32  	%r436, %r436, %r348;
	ld.global.u32 	%r349, [%rd9+284];
	xor.b32  	%r435, %r435, %r349;
	ld.global.u32 	%r350, [%rd9+288];
	xor.b32  	%r434, %r434, %r350;
	ld.global.u32 	%r351, [%rd9+292];
	xor.b32  	%r433, %r433, %r351;
	ld.global.u32 	%r352, [%rd9+296];
	xor.b32  	%r432, %r432, %r352;
$L__BB0_37:
	and.b32  	%r354, %r246, 32768;
	setp.eq.s32 	%p22, %r354, 0;
	@%p22 bra 	$L__BB0_39;
	ld.global.u32 	%r355, [%rd9+300];
	xor.b32  	%r436, %r436, %r355;
	ld.global.u32 	%r356, [%rd9+304];
	xor.b32  	%r435, %r435, %r356;
	ld.global.u32 	%r357, [%rd9+308];
	xor.b32  	%r434, %r434, %r357;
	ld.global.u32 	%r358, [%rd9+312];
	xor.b32  	%r433, %r433, %r358;
	ld.global.u32 	%r359, [%rd9+316];
	xor.b32  	%r432, %r432, %r359;
$L__BB0_39:
	add.s32 	%r431, %r431, 16;
	setp.ne.s32 	%p23, %r431, 32;
	@%p23 bra 	$L__BB0_7;
	mad.lo.s32 	%r360, %r425, -31, %r23;
	add.s32 	%r425, %r360, 1;
	setp.ne.s32 	%p24, %r425, 5;
	@%p24 bra 	$L__BB0_6;
	st.global.u32 	[%rd5+4], %r436;
	st.global.u32 	[%rd5+8], %r435;
	st.global.u32 	[%rd5+12], %r434;
	st.global.u32 	[%rd5+16], %r433;
	st.global.u32 	[%rd5+20], %r432;
	add.s32 	%r419, %r419, 1;
	setp.lt.u32 	%p25, %r419, %r14;
	@%p25 bra 	$L__BB0_5;
$L__BB0_42:
	shr.u64 	%rd10, %rd38, 2;
	add.s32 	%r418, %r418, 1;
	setp.gt.u64 	%p26, %rd38, 3;
	mov.u64 	%rd38, %rd10;
	@%p26 bra 	$L__BB0_3;
$L__BB0_43:
	mov.b32 	%r361, 0;
	st.global.v2.u32 	[%rd5+24], {%r361, %r361};
	st.global.u32 	[%rd5+32], %r361;
	mov.b64 	%rd39, 0;
	st.global.u64 	[%rd5+40], %rd39;
	shr.u32 	%r362, %r436, 2;
	xor.b32  	%r363, %r362, %r436;
	shl.b32 	%r364, %r432, 4;
	shl.b32 	%r365, %r363, 1;
	xor.b32  	%r366, %r365, %r364;
	xor.b32  	%r367, %r366, %r363;
	xor.b32  	%r531, %r367, %r432;
	add.s32 	%r368, %r2, 362437;
	shr.u32 	%r369, %r435, 2;
	xor.b32  	%r370, %r369, %r435;
	shl.b32 	%r371, %r531, 4;
	shl.b32 	%r372, %r370, 1;
	xor.b32  	%r373, %r372, %r371;
	xor.b32  	%r374, %r373, %r370;
	xor.b32  	%r530, %r374, %r531;
	st.global.v2.u32 	[%rd5+16], {%r531, %r530};
	shr.u32 	%r375, %r434, 2;
	xor.b32  	%r376, %r375, %r434;
	st.global.v2.u32 	[%rd5], {%r368, %r433};
	st.global.v2.u32 	[%rd5+8], {%r432, %r531};
	shl.b32 	%r377, %r530, 4;
	shl.b32 	%r378, %r376, 1;
	xor.b32  	%r379, %r378, %r377;
	xor.b32  	%r380, %r379, %r376;
	xor.b32  	%r529, %r380, %r530;
	add.s32 	%r528, %r2, 1087311;
	st.local.v2.u32 	[%rd1], {%r361, %r361};
	st.local.v2.u32 	[%rd2], {%r361, %r361};
	st.local.v2.u32 	[%rd3], {%r361, %r361};
	mov.pred 	%p35, -1;
$L__BB0_44:
	mov.u32 	%r533, %r432;
	mov.u32 	%r432, %r531;
	mov.u32 	%r531, %r530;
	mov.u32 	%r530, %r529;
	shr.u32 	%r381, %r433, 2;
	xor.b32  	%r382, %r381, %r433;
	shl.b32 	%r383, %r530, 4;
	shl.b32 	%r384, %r382, 1;
	xor.b32  	%r385, %r384, %r383;
	xor.b32  	%r386, %r385, %r382;
	xor.b32  	%r529, %r386, %r530;
	add.s32 	%r528, %r528, 362437;
	add.s32 	%r387, %r529, %r528;
	cvt.rn.f32.u32 	%f1, %r387;
	fma.rn.f32 	%f2, %f1, 0f2F800000, 0f2F000000;
	mul.f32 	%f3, %f2, 0f41200000;
	cvt.rzi.s32.f32 	%r388, %f3;
	shl.b64 	%rd28, %rd39, 2;
	add.s64 	%rd29, %rd1, %rd28;
	st.local.u32 	[%rd29], %r388;
	ld.local.v2.u32 	{%r389, %r390}, [%rd1];
	setp.eq.s32 	%p29, %r390, %r389;
	or.pred  	%p30, %p35, %p29;
	mov.b64 	%rd39, 1;
	mov.pred 	%p35, 0;
	mov.u32 	%r433, %r533;
	@%p30 bra 	$L__BB0_44;
	mov.b64 	%rd40, 0;
	mov.pred 	%p36, -1;
$L__BB0_46:
	mov.u32 	%r539, %r432;
	mov.u32 	%r432, %r531;
	mov.u32 	%r531, %r530;
	mov.u32 	%r530, %r529;
	shr.u32 	%r393, %r533, 2;
	xor.b32  	%r394, %r393, %r533;
	shl.b32 	%r395, %r530, 4;
	shl.b32 	%r396, %r394, 1;
	xor.b32  	%r397, %r396, %r395;
	xor.b32  	%r398, %r397, %r394;
	xor.b32  	%r529, %r398, %r530;
	add.s32 	%r528, %r528, 362437;
	add.s32 	%r399, %r529, %r528;
	cvt.rn.f32.u32 	%f4, %r399;
	fma.rn.f32 	%f5, %f4, 0f2F800000, 0f2F000000;
	mul.f32 	%f6, %f5, 0f41200000;
	cvt.rzi.s32.f32 	%r400, %f6;
	shl.b64 	%rd32, %rd40, 2;
	add.s64 	%rd33, %rd2, %rd32;
	st.local.u32 	[%rd33], %r400;
	ld.local.v2.u32 	{%r401, %r402}, [%rd2];
	setp.eq.s32 	%p33, %r402, %r401;
	or.pred  	%p34, %p36, %p33;
	mov.b64 	%rd40, 1;
	mov.pred 	%p36, 0;
	mov.u32 	%r533, %r539;
	@%p34 bra 	$L__BB0_46;
	st.global.v2.u32 	[%rd5+8], {%r432, %r531};
	st.global.v2.u32 	[%rd5+16], {%r530, %r529};
	st.global.v2.u32 	[%rd5], {%r528, %r539};
	mov.b64 	%rd41, 0;
$L__BB0_48:
	mov.u32 	%r228, %r432;
	mov.u32 	%r432, %r531;
	mov.u32 	%r531, %r530;
	mov.u32 	%r530, %r529;
	shr.u32 	%r405, %r539, 2;
	xor.b32  	%r406, %r405, %r539;
	shl.b32 	%r407, %r530, 4;
	shl.b32 	%r408, %r406, 1;
	xor.b32  	%r409, %r408, %r407;
	xor.b32  	%r410, %r409, %r406;
	xor.b32  	%r529, %r410, %r530;
	add.s32 	%r528, %r528, 362437;
	add.s32 	%r411, %r529, %r528;
	cvt.rn.f32.u32 	%f7, %r411;
	fma.rn.f32 	%f8, %f7, 0f2F800000, 0f2F000000;
	mul.f32 	%f9, %f8, 0f41200000;
	cvt.rzi.s32.f32 	%r412, %f9;
	shl.b64 	%rd36, %rd41, 2;
	add.s64 	%rd37, %rd3, %rd36;
	st.local.u32 	[%rd37], %r412;
	mov.b64 	%rd41, 1;
	mov.u32 	%r539, %r228;
	bra.uni 	$L__BB0_48;
$L__BB0_49:
	ret;

}
	// .globl	_ZN3cub18CUB_300001_SM_10006detail11EmptyKernelIvEEvv
.visible .entry _ZN3cub18CUB_300001_SM_10006detail11EmptyKernelIvEEvv()
{


	ret;

}


// ===== COMPILED SASS (sm_100) =====

	.target	sm_100

	.elftype	@"ET_EXEC"


//--------------------- .note.nv.tkinfo           --------------------------
	.section	.note.nv.tkinfo,"",@"SHT_NOTE"
	.sectionflags	@"SHF_NOTE_NV_TKINFO"
	.tkinfo
        /*0018*/ 	.word	0x00000002
        /*0030*/ 	.string	""
        /*0030*/ 	.string	"ptxas"
        /*0030*/ 	.string	"Cuda compilation tools, release 13.0, V13.0.88"
        /*0030*/ 	.string	"Build cuda_13.0.r13.0/compiler.36424714_0"
        /*0030*/ 	.string	"-arch sm_100 -m 64 "



//--------------------- .note.nv.cuinfo           --------------------------
	.section	.note.nv.cuinfo,"",@"SHT_NOTE"
	.sectionflags	@"SHF_NOTE_NV_CUINFO"
        /*0018*/ 	.short	0x0002
        /*001a*/ 	.short	0x0064
        /*001c*/ 	.short	0x0082
	.zero		2


//--------------------- .nv.info                  --------------------------
	.section	.nv.info,"",@"SHT_CUDA_INFO"
	.align	4


	//----- nvinfo : EIATTR_REGCOUNT
	.align		4
        /*0000*/ 	.byte	0x04, 0x2f
        /*0002*/ 	.short	(.L_53 - .L_52)
	.align		4
.L_52:
        /*0004*/ 	.word	index@(_Z14cudarandomwalkPfS_S_S_S_S_mP17curandStateXORWOWm)
        /*0008*/ 	.word	0x0000001f


	//----- nvinfo : EIATTR_FRAME_SIZE
	.align		4
.L_53:
        /*000c*/ 	.byte	0x04, 0x11
        /*000e*/ 	.short	(.L_55 - .L_54)
	.align		4
.L_54:
        /*0010*/ 	.word	index@(_Z14cudarandomwalkPfS_S_S_S_S_mP17curandStateXORWOWm)
        /*0014*/ 	.word	0x00000000


	//----- nvinfo : EIATTR_REGCOUNT
	.align		4
.L_55:
        /*0018*/ 	.byte	0x04, 0x2f
        /*001a*/ 	.short	(.L_57 - .L_56)
	.align		4
.L_56:
        /*001c*/ 	.word	index@(_ZN3cub18CUB_300001_SM_10006detail11EmptyKernelIvEEvv)
        /*0020*/ 	.word	0x00000004


	//----- nvinfo : EIATTR_FRAME_SIZE
	.align		4
.L_57:
        /*0024*/ 	.byte	0x04, 0x11
        /*0026*/ 	.short	(.L_59 - .L_58)
	.align		4
.L_58:
        /*0028*/ 	.word	index@(_ZN3cub18CUB_300001_SM_10006detail11EmptyKernelIvEEvv)
        /*002c*/ 	.word	0x00000000


	//----- nvinfo : EIATTR_MIN_STACK_SIZE
	.align		4
.L_59:
        /*0030*/ 	.byte	0x04, 0x12
        /*0032*/ 	.short	(.L_61 - .L_60)
	.align		4
.L_60:
        /*0034*/ 	.word	index@(_ZN3cub18CUB_300001_SM_10006detail11EmptyKernelIvEEvv)
        /*0038*/ 	.word	0x00000000


	//----- nvinfo : EIATTR_MIN_STACK_SIZE
	.align		4
.L_61:
        /*003c*/ 	.byte	0x04, 0x12
        /*003e*/ 	.short	(.L_63 - .L_62)
	.align		4
.L_62:
        /*0040*/ 	.word	index@(_Z14cudarandomwalkPfS_S_S_S_S_mP17curandStateXORWOWm)
        /*0044*/ 	.word	0x00000000
.L_63:


//--------------------- .nv.compat                --------------------------
	.section	.nv.compat,"",@"SHT_CUDA_COMPAT_INFO"
	.align	4
        /*0000*/ 	.byte	0x02, 0x09, 0x00, 0x00, 0x02, 0x02, 0x01, 0x00, 0x02, 0x05, 0x05, 0x00, 0x03, 0x07, 0x01, 0x01
        /*0010*/ 	.byte	0x02, 0x03, 0x00, 0x00, 0x02, 0x06, 0x01, 0x00, 0x04, 0x0b, 0x08, 0x00, 0x09, 0x00, 0x00, 0x00
        /*0020*/ 	.byte	0x00, 0x00, 0x00, 0x00


//--------------------- .nv.info._ZN3cub18CUB_300001_SM_10006detail11EmptyKernelIvEEvv --------------------------
	.section	.nv.info._ZN3cub18CUB_300001_SM_10006detail11EmptyKernelIvEEvv,"",@"SHT_CUDA_INFO"
	.sectionflags	@""
	.align	4


	//----- nvinfo : EIATTR_CUDA_API_VERSION
	.align		4
        /*0000*/ 	.byte	0x04, 0x37
        /*0002*/ 	.short	(.L_65 - .L_64)
.L_64:
        /*0004*/ 	.word	0x00000082


	//----- nvinfo : EIATTR_SPARSE_MMA_MASK
	.align		4
.L_65:
        /*0008*/ 	.byte	0x03, 0x50
        /*000a*/ 	.short	0x0000


	//----- nvinfo : EIATTR_MAXREG_COUNT
	.align		4
        /*000c*/ 	.byte	0x03, 0x1b
        /*000e*/ 	.short	0x00ff


	//----- nvinfo : EIATTR_MERCURY_ISA_VERSION
	.align		4
        /*0010*/ 	.byte	0x03, 0x5f
        /*0012*/ 	.short	0x0101


	//----- nvinfo : EIATTR_VRC_CTA_INIT_COUNT
	.align		4
        /*0014*/ 	.byte	0x02, 0x4a
	.zero		1
	.zero		1


	//----- nvinfo : EIATTR_EXIT_INSTR_OFFSETS
	.align		4
        /*0018*/ 	.byte	0x04, 0x1c
        /*001a*/ 	.short	(.L_67 - .L_66)


	//   ....[0]....
.L_66:
        /*001c*/ 	.word	0x00000010


	//----- nvinfo : EIATTR_SW_WAR
	.align		4
.L_67:
        /*0020*/ 	.byte	0x04, 0x36
        /*0022*/ 	.short	(.L_69 - .L_68)
.L_68:
        /*0024*/ 	.word	0x00000008
.L_69:


//--------------------- .nv.info._Z14cudarandomwalkPfS_S_S_S_S_mP17curandStateXORWOWm --------------------------
	.section	.nv.info._Z14cudarandomwalkPfS_S_S_S_S_mP17curandStateXORWOWm,"",@"SHT_CUDA_INFO"
	.sectionflags	@""
	.align	4


	//----- nvinfo : EIATTR_CUDA_API_VERSION
	.align		4
        /*0000*/ 	.byte	0x04, 0x37
        /*0002*/ 	.short	(.L_71 - .L_70)
.L_70:
        /*0004*/ 	.word	0x00000082


	//----- nvinfo : EIATTR_KPARAM_INFO
	.align		4
.L_71:
        /*0008*/ 	.byte	0x04, 0x17
        /*000a*/ 	.short	(.L_73 - .L_72)
.L_72:
        /*000c*/ 	.word	0x00000000
        /*0010*/ 	.short	0x0008
        /*0012*/ 	.short	0x0040
        /*0014*/ 	.byte	0x00, 0xf0, 0x21, 0x00


	//----- nvinfo : EIATTR_KPARAM_INFO
	.align		4
.L_73:
        /*0018*/ 	.byte	0x04, 0x17
        /*001a*/ 	.short	(.L_75 - .L_74)
.L_74:
        /*001c*/ 	.word	0x00000000
        /*0020*/ 	.short	0x0007
        /*0022*/ 	.short	0x0038
        /*0024*/ 	.byte	0x00, 0xf5, 0x21, 0x00


	//----- nvinfo : EIATTR_KPARAM_INFO
	.align		4
.L_75:
        /*0028*/ 	.byte	0x04, 0x17
        /*002a*/ 	.short	(.L_77 - .L_76)
.L_76:
        /*002c*/ 	.word	0x00000000
        /*0030*/ 	.short	0x0006
        /*0032*/ 	.short	0x0030
        /*0034*/ 	.byte	0x00, 0xf0, 0x21, 0x00


	//----- nvinfo : EIATTR_KPARAM_INFO
	.align		4
.L_77:
        /*0038*/ 	.byte	0x04, 0x17
        /*003a*/ 	.short	(.L_79 - .L_78)
.L_78:
        /*003c*/ 	.word	0x00000000
        /*0040*/ 	.short	0x0005
        /*0042*/ 	.short	0x0028
        /*0044*/ 	.byte	0x00, 0xf5, 0x21, 0x00


	//----- nvinfo : EIATTR_KPARAM_INFO
	.align		4
.L_79:
        /*0048*/ 	.byte	0x04, 0x17
        /*004a*/ 	.short	(.L_81 - .L_80)
.L_80:
        /*004c*/ 	.word	0x00000000
        /*0050*/ 	.short	0x0004
        /*0052*/ 	.short	0x0020
        /*0054*/ 	.byte	0x00, 0xf5, 0x21, 0x00


	//----- nvinfo : EIATTR_KPARAM_INFO
	.align		4
.L_81:
        /*0058*/ 	.byte	0x04, 0x17
        /*005a*/ 	.short	(.L_83 - .L_82)
.L_82:
        /*005c*/ 	.word	0x00000000
        /*0060*/ 	.short	0x0003
        /*0062*/ 	.short	0x0018
        /*0064*/ 	.byte	0x00, 0xf5, 0x21, 0x00


	//----- nvinfo : EIATTR_KPARAM_INFO
	.align		4
.L_83:
        /*0068*/ 	.byte	0x04, 0x17
        /*006a*/ 	.short	(.L_85 - .L_84)
.L_84:
        /*006c*/ 	.word	0x00000000
        /*0070*/ 	.short	0x0002
        /*0072*/ 	.short	0x0010
        /*0074*/ 	.byte	0x00, 0xf5, 0x21, 0x00


	//----- nvinfo : EIATTR_KPARAM_INFO
	.align		4
.L_85:
        /*0078*/ 	.byte	0x04, 0x17
        /*007a*/ 	.short	(.L_87 - .L_86)
.L_86:
        /*007c*/ 	.word	0x00000000
        /*0080*/ 	.short	0x0001
        /*0082*/ 	.short	0x0008
        /*0084*/ 	.byte	0x00, 0xf5, 0x21, 0x00


	//----- nvinfo : EIATTR_KPARAM_INFO
	.align		4
.L_87:
        /*0088*/ 	.byte	0x04, 0x17
        /*008a*/ 	.short	(.L_89 - .L_88)
.L_88:
        /*008c*/ 	.word	0x00000000
        /*0090*/ 	.short	0x0000
        /*0092*/ 	.short	0x0000
        /*0094*/ 	.byte	0x00, 0xf5, 0x21, 0x00


	//----- nvinfo : EIATTR_SPARSE_MMA_MASK
	.align		4
.L_89:
        /*0098*/ 	.byte	0x03, 0x50
        /*009a*/ 	.short	0x0000


	//----- nvinfo : EIATTR_MAXREG_COUNT
	.align		4
        /*009c*/ 	.byte	0x03, 0x1b
        /*009e*/ 	.short	0x00ff


	//----- nvinfo : EIATTR_MERCURY_ISA_VERSION
	.align		4
        /*00a0*/ 	.byte	0x03, 0x5f
        /*00a2*/ 	.short	0x0101


	//----- nvinfo : EIATTR_VRC_CTA_INIT_COUNT
	.align		4
        /*00a4*/ 	.byte	0x02, 0x4a
	.zero		1
	.zero		1


	//----- nvinfo : EIATTR_EXIT_INSTR_OFFSETS
	.align		4
        /*00a8*/ 	.byte	0x04, 0x1c
        /*00aa*/ 	.short	(.L_91 - .L_90)


	//   ....[0]....
.L_90:
        /*00ac*/ 	.word	0x00000060


	//----- nvinfo : EIATTR_CRS_STACK_SIZE
	.align		4
.L_91:
        /*00b0*/ 	.byte	0x04, 0x1e
        /*00b2*/ 	.short	(.L_93 - .L_92)
.L_92:
        /*00b4*/ 	.word	0x00000000


	//----- nvinfo : EIATTR_CBANK_PARAM_SIZE
	.align		4
.L_93:
        /*00b8*/ 	.byte	0x03, 0x19
        /*00ba*/ 	.short	0x0048


	//----- nvinfo : EIATTR_PARAM_CBANK
	.align		4
        /*00bc*/ 	.byte	0x04, 0x0a
        /*00be*/ 	.short	(.L_95 - .L_94)
	.align		4
.L_94:
        /*00c0*/ 	.word	index@(.nv.constant0._Z14cudarandomwalkPfS_S_S_S_S_mP17curandStateXORWOWm)
        /*00c4*/ 	.short	0x0380
        /*00c6*/ 	.short	0x0048


	//----- nvinfo : EIATTR_SW_WAR
	.align		4
.L_95:
        /*00c8*/ 	.byte	0x04, 0x36
        /*00ca*/ 	.short	(.L_97 - .L_96)
.L_96:
        /*00cc*/ 	.word	0x00000008
.L_97:


//--------------------- .nv.callgraph             --------------------------
	.section	.nv.callgraph,"",@"SHT_CUDA_CALLGRAPH"
	.align	4
	.sectionentsize	8
	.align		4
        /*0000*/ 	.word	0x00000000
	.align		4
        /*0004*/ 	.word	0xffffffff
	.align		4
        /*0008*/ 	.word	0x00000000
	.align		4
        /*000c*/ 	.word	0xfffffffe
	.align		4
        /*0010*/ 	.word	0x00000000
	.align		4
        /*0014*/ 	.word	0xfffffffd
	.align		4
        /*0018*/ 	.word	0x00000000
	.align		4
        /*001c*/ 	.word	0xfffffffc


//--------------------- .nv.constant4             --------------------------
	.section	.nv.constant4,"a",@progbits
	.align	8
	.align		8
.nv.constant4:
        /*0000*/ 	.dword	precalc_xorwow_matrix
	.align		8
        /*0008*/ 	.dword	precalc_xorwow_offset_matrix
	.align		8
        /*0010*/ 	.dword	mrg32k3aM1
	.align		8
        /*0018*/ 	.dword	mrg32k3aM2
	.align		8
        /*0020*/ 	.dword	mrg32k3aM1SubSeq
	.align		8
        /*0028*/ 	.dword	mrg32k3aM2SubSeq
	.align		8
        /*0030*/ 	.dword	mrg32k3aM1Seq
	.align		8
        /*0038*/ 	.dword	mrg32k3aM2Seq
	.align		8
        /*0040*/ 	.dword	_ZN34_INTERNAL_442398d8_4_k_cu_be3220524cuda3std3__45__cpo5beginE
	.align		8
        /*0048*/ 	.dword	_ZN34_INTERNAL_442398d8_4_k_cu_be3220524cuda3std3__45__cpo3endE
	.align		8
        /*0050*/ 	.dword	_ZN34_INTERNAL_442398d8_4_k_cu_be3220524cuda3std3__45__cpo6cbeginE
	.align		8
        /*0058*/ 	.dword	_ZN34_INTERNAL_442398d8_4_k_cu_be3220524cuda3std3__45__cpo4cendE
	.align		8
        /*0060*/ 	.dword	_ZN34_INTERNAL_442398d8_4_k_cu_be3220524cuda3std3__45__cpo6rbeginE
	.align		8
        /*0068*/ 	.dword	_ZN34_INTERNAL_442398d8_4_k_cu_be3220524cuda3std3__45__cpo4rendE
	.align		8
        /*0070*/ 	.dword	_ZN34_INTERNAL_442398d8_4_k_cu_be3220524cuda3std3__45__cpo7crbeginE
	.align		8
        /*0078*/ 	.dword	_ZN34_INTERNAL_442398d8_4_k_cu_be3220524cuda3std3__45__cpo5crendE
	.align		8
        /*0080*/ 	.dword	_ZN34_INTERNAL_442398d8_4_k_cu_be3220524cuda3std3__436_GLOBAL__N__442398d8_4_k_cu_be3220526ignoreE
	.align		8
        /*0088*/ 	.dword	_ZN34_INTERNAL_442398d8_4_k_cu_be3220524cuda3std3__419piecewise_constructE
	.align		8
        /*0090*/ 	.dword	_ZN34_INTERNAL_442398d8_4_k_cu_be3220524cuda3std3__48in_placeE
	.align		8
        /*0098*/ 	.dword	_ZN34_INTERNAL_442398d8_4_k_cu_be3220524cuda3std3__420unreachable_sentinelE
	.align		8
        /*00a0*/ 	.dword	_ZN34_INTERNAL_442398d8_4_k_cu_be3220524cuda3std3__47nulloptE
	.align		8
        /*00a8*/ 	.dword	_ZN34_INTERNAL_442398d8_4_k_cu_be3220524cuda3std3__48unexpectE
	.align		8
        /*00b0*/ 	.dword	_ZN34_INTERNAL_442398d8_4_k_cu_be3220524cuda3std6ranges3__45__cpo4swapE
	.align		8
        /*00b8*/ 	.dword	_ZN34_INTERNAL_442398d8_4_k_cu_be3220524cuda3std6ranges3__45__cpo9iter_moveE
	.align		8
        /*00c0*/ 	.dword	_ZN34_INTERNAL_442398d8_4_k_cu_be3220524cuda3std6ranges3__45__cpo5beginE
	.align		8
        /*00c8*/ 	.dword	_ZN34_INTERNAL_442398d8_4_k_cu_be3220524cuda3std6ranges3__45__cpo3endE
	.align		8
        /*00d0*/ 	.dword	_ZN34_INTERNAL_442398d8_4_k_cu_be3220524cuda3std6ranges3__45__cpo6cbeginE
	.align		8
        /*00d8*/ 	.dword	_ZN34_INTERNAL_442398d8_4_k_cu_be3220524cuda3std6ranges3__45__cpo4cendE
	.align		8
        /*00e0*/ 	.dword	_ZN34_INTERNAL_442398d8_4_k_cu_be3220524cuda3std6ranges3__45__cpo7advanceE
	.align		8
        /*00e8*/ 	.dword	_ZN34_INTERNAL_442398d8_4_k_cu_be3220524cuda3std6ranges3__45__cpo9iter_swapE
	.align		8
        /*00f0*/ 	.dword	_ZN34_INTERNAL_442398d8_4_k_cu_be3220524cuda3std6ranges3__45__cpo4nextE
	.align		8
        /*00f8*/ 	.dword	_ZN34_INTERNAL_442398d8_4_k_cu_be3220524cuda3std6ranges3__45__cpo4prevE
	.align		8
        /*0100*/ 	.dword	_ZN34_INTERNAL_442398d8_4_k_cu_be3220524cuda3std6ranges3__45__cpo4dataE
	.align		8
        /*0108*/ 	.dword	_ZN34_INTERNAL_442398d8_4_k_cu_be3220524cuda3std6ranges3__45__cpo5cdataE
	.align		8
        /*0110*/ 	.dword	_ZN34_INTERNAL_442398d8_4_k_cu_be3220524cuda3std6ranges3__45__cpo4sizeE
	.align		8
        /*0118*/ 	.dword	_ZN34_INTERNAL_442398d8_4_k_cu_be3220524cuda3std6ranges3__45__cpo5ssizeE
	.align		8
        /*0120*/ 	.dword	_ZN34_INTERNAL_442398d8_4_k_cu_be3220524cuda3std6ranges3__45__cpo8distanceE
	.align		8
        /*0128*/ 	.dword	_ZN34_INTERNAL_442398d8_4_k_cu_be3220526thrust24THRUST_300001_SM_1000_NS8cuda_cub3parE
	.align		8
        /*0130*/ 	.dword	_ZN34_INTERNAL_442398d8_4_k_cu_be3220526thrust24THRUST_300001_SM_1000_NS8cuda_cub10par_nosyncE
	.align		8
        /*0138*/ 	.dword	_ZN34_INTERNAL_442398d8_4_k_cu_be3220526thrust24THRUST_300001_SM_1000_NS6system6detail10sequential3seqE
	.align		8
        /*0140*/ 	.dword	_ZN34_INTERNAL_442398d8_4_k_cu_be3220526thrust24THRUST_300001_SM_1000_NS12placeholders2_1E
	.align		8
        /*0148*/ 	.dword	_ZN34_INTERNAL_442398d8_4_k_cu_be3220526thrust24THRUST_300001_SM_1000_NS12placeholders2_2E
	.align		8
        /*0150*/ 	.dword	_ZN34_INTERNAL_442398d8_4_k_cu_be3220526thrust24THRUST_300001_SM_1000_NS12placeholders2_3E
	.align		8
        /*0158*/ 	.dword	_ZN34_INTERNAL_442398d8_4_k_cu_be3220526thrust24THRUST_300001_SM_1000_NS12placeholders2_4E
	.align		8
        /*0160*/ 	.dword	_ZN34_INTERNAL_442398d8_4_k_cu_be3220526thrust24THRUST_300001_SM_1000_NS12placeholders2_5E
	.align		8
        /*0168*/ 	.dword	_ZN34_INTERNAL_442398d8_4_k_cu_be3220526thrust24THRUST_300001_SM_1000_NS12placeholders2_6E
	.align		8
        /*0170*/ 	.dword	_ZN34_INTERNAL_442398d8_4_k_cu_be3220526thrust24THRUST_300001_SM_1000_NS12placeholders2_7E
	.align		8
        /*0178*/ 	.dword	_ZN34_INTERNAL_442398d8_4_k_cu_be3220526thrust24THRUST_300001_SM_1000_NS12placeholders2_8E
	.align		8
        /*0180*/ 	.dword	_ZN34_INTERNAL_442398d8_4_k_cu_be3220526thrust24THRUST_300001_SM_1000_NS12placeholders2_9E
	.align		8
        /*0188*/ 	.dword	_ZN34_INTERNAL_442398d8_4_k_cu_be3220526thrust24THRUST_300001_SM_1000_NS12placeholders3_10E
	.align		8
        /*0190*/ 	.dword	_ZN34_INTERNAL_442398d8_4_k_cu_be3220526thrust24THRUST_300001_SM_1000_NS3seqE


//--------------------- .nv.constant3             --------------------------
	.section	.nv.constant3,"a",@progbits
	.align	8
.nv.constant3:
	.type		__cr_lgamma_table,@object
	.size		__cr_lgamma_table,(.L_8 - __cr_lgamma_table)
__cr_lgamma_table:
        /*0000*/ 	.byte	0x00, 0x00, 0x00, 0x00, 0x00, 0x00, 0x00, 0x00, 0x00, 0x00, 0x00, 0x00, 0x00, 0x00, 0x00, 0x00
        /*0010*/ 	.byte	0xef, 0x39, 0xfa, 0xfe, 0x42, 0x2e, 0xe6, 0x3f, 0x02, 0x20, 0x2a, 0xfa, 0x0b, 0xab, 0xfc, 0x3f
        /*0020*/ 	.byte	0xf9, 0x2c, 0x92, 0x7c, 0xa7, 0x6c, 0x09, 0x40, 0xc9, 0x79, 0x44, 0x3c, 0x64, 0x26, 0x13, 0x40
        /*0030*/ 	.byte	0xca, 0x01, 0xcf, 0x3a, 0x27, 0x51, 0x1a, 0x40, 0x30, 0xcc, 0x2d, 0xf3, 0xe1, 0x0c, 0x21, 0x40
        /*0040*/ 	.byte	0x0d, 0xb7, 0xfc, 0x82, 0x8e, 0x35, 0x25, 0x40
.L_8:


//--------------------- .text._ZN3cub18CUB_300001_SM_10006detail11EmptyKernelIvEEvv --------------------------
	.section	.text._ZN3cub18CUB_300001_SM_10006detail11EmptyKernelIvEEvv,"ax",@progbits
	.align	128
        .global         _ZN3cub18CUB_300001_SM_10006detail11EmptyKernelIvEEvv
        .type           _ZN3cub18CUB_300001_SM_10006detail11EmptyKernelIvEEvv,@function
        .size           _ZN3cub18CUB_300001_SM_10006detail11EmptyKernelIvEEvv,(.L_x_15 - _ZN3cub18CUB_300001_SM_10006detail11EmptyKernelIvEEvv)
        .other          _ZN3cub18CUB_300001_SM_10006detail11EmptyKernelIvEEvv,@"STO_CUDA_ENTRY STV_DEFAULT"
_ZN3cub18CUB_300001_SM_10006detail11EmptyKernelIvEEvv:
.text._ZN3cub18CUB_300001_SM_10006detail11EmptyKernelIvEEvv:
[----:B------:R-:W-:Y:S01]  /*0000*/  LDC R1, c[0x0][0x37c] ;  /* 0x0000df00ff017b82 */ /* 0x000fe20000000800 */
[----:B------:R-:W-:Y:S05]  /*0010*/  EXIT ;  /* 0x000000000000794d */ /* 0x000fea0003800000 */
.L_x_0:
[----:B------:R-:W-:-:S00]  /*0020*/  BRA `(.L_x_0) ;  /* 0xfffffffc00fc7947 */ /* 0x000fc0000383ffff */
[----:B------:R-:W-:-:S00]  /*0030*/  NOP ;  /* 0x0000000000007918 */ /* 0x000fc00000000000 */
        /* <DEDUP_REMOVED lines=12> */
.L_x_15:


//--------------------- .text._Z14cudarandomwalkPfS_S_S_S_S_mP17curandStateXORWOWm --------------------------
	.section	.text._Z14cudarandomwalkPfS_S_S_S_S_mP17curandStateXORWOWm,"ax",@progbits
	.align	128
        .global         _Z14cudarandomwalkPfS_S_S_S_S_mP17curandStateXORWOWm
        .type           _Z14cudarandomwalkPfS_S_S_S_S_mP17curandStateXORWOWm,@function
        .size           _Z14cudarandomwalkPfS_S_S_S_S_mP17curandStateXORWOWm,(.L_x_16 - _Z14cudarandomwalkPfS_S_S_S_S_mP17curandStateXORWOWm)
        .other          _Z14cudarandomwalkPfS_S_S_S_S_mP17curandStateXORWOWm,@"STO_CUDA_ENTRY STV_DEFAULT"
_Z14cudarandomwalkPfS_S_S_S_S_mP17curandStateXORWOWm:
.text._Z14cudarandomwalkPfS_S_S_S_S_mP17curandStateXORWOWm:
[----:B------:R-:W-:Y:S01]  /*0000*/  LDC R1, c[0x0][0x37c] ;  /* 0x0000df00ff017b82 */ /* 0x000fe20000000800 */
[----:B------:R-:W0:Y:S01]  /*0010*/  S2R R15, SR_CTAID.X ;  /* 0x00000000000f7919 */ /* 0x000e220000002500 */
[----:B------:R-:W0:Y:S01]  /*0020*/  LDCU UR4, c[0x0][0x360] ;  /* 0x00006c00ff0477ac */ /* 0x000e220008000800 */
[----:B------:R-:W0:Y:S02]  /*0030*/  S2R R0, SR_TID.X ;  /* 0x0000000000007919 */ /* 0x000e240000002100 */
[----:B0-----:R-:W-:-:S05]  /*0040*/  IMAD R15, R15, UR4, R0 ;  /* 0x000000040f0f7c24 */ /* 0x001fca000f8e0200 */
[----:B------:R-:W-:-:S13]  /*0050*/  ISETP.GT.AND P0, PT, R15, 0x37f, PT ;  /* 0x0000037f0f00780c */ /* 0x000fda0003f04270 */
[----:B------:R-:W-:Y:S05]  /*0060*/  @P0 EXIT ;  /* 0x000000000000094d */ /* 0x000fea0003800000 */
[----:B------:R-:W0:Y:S01]  /*0070*/  LDC.64 R2, c[0x0][0x3c0] ;  /* 0x0000f000ff027b82 */ /* 0x000e220000000a00 */
[----:B------:R-:W1:Y:S01]  /*0080*/  LDCU.64 UR4, c[0x0][0x358] ;  /* 0x00006b00ff0477ac */ /* 0x000e620008000a00 */
[----:B------:R-:W-:Y:S01]  /*0090*/  ISETP.NE.AND P0, PT, R15, RZ, PT ;  /* 0x000000ff0f00720c */ /* 0x000fe20003f05270 */
[----:B------:R-:W-:Y:S05]  /*00a0*/  BSSY.RECONVERGENT B0, `(.L_x_1) ;  /* 0x00000e2000007945 */ /* 0x000fea0003800200 */
[----:B------:R-:W2:Y:S01]  /*00b0*/  LDC.64 R8, c[0x0][0x3b8] ;  /* 0x0000ee00ff087b82 */ /* 0x000ea20000000a00 */
[----:B0-----:R-:W-:Y:S02]  /*00c0*/  LOP3.LUT R0, R2, 0xaad26b49, RZ, 0x3c, !PT ;  /* 0xaad26b4902007812 */ /* 0x001fe400078e3cff */
[----:B------:R-:W-:-:S03]  /*00d0*/  LOP3.LUT R2, R3, 0xf7dcefdd, RZ, 0x3c, !PT ;  /* 0xf7dcefdd03027812 */ /* 0x000fc600078e3cff */
[----:B------:R-:W-:Y:S02]  /*00e0*/  IMAD R0, R0, 0x4182bed5, RZ ;  /* 0x4182bed500007824 */ /* 0x000fe400078e02ff */
[----:B------:R-:W-:Y:S02]  /*00f0*/  IMAD R5, R2, -0x658354e5, RZ ;  /* 0x9a7cab1b02057824 */ /* 0x000fe400078e02ff */
[----:B--2---:R-:W-:Y:S01]  /*0100*/  IMAD.WIDE R8, R15, 0x30, R8 ;  /* 0x000000300f087825 */ /* 0x004fe200078e0208 */
[C---:B------:R-:W-:Y:S02]  /*0110*/  LOP3.LUT R2, R0.reuse, 0x159a55e5, RZ, 0x3c, !PT ;  /* 0x159a55e500027812 */ /* 0x040fe400078e3cff */
[C---:B------:R-:W-:Y:S01]  /*0120*/  LOP3.LUT R6, R5.reuse, 0x5491333, RZ, 0x3c, !PT ;  /* 0x0549133305067812 */ /* 0x040fe200078e3cff */
[----:B------:R-:W-:Y:S02]  /*0130*/  IMAD.IADD R4, R0, 0x1, R5 ;  /* 0x0000000100047824 */ /* 0x000fe400078e0205 */
[----:B------:R-:W-:-:S02]  /*0140*/  VIADD R3, R5, 0x1f123bb5 ;  /* 0x1f123bb505037836 */ /* 0x000fc40000000000 */
[C---:B------:R-:W-:Y:S02]  /*0150*/  VIADD R5, R0.reuse, 0x75bcd15 ;  /* 0x075bcd1500057836 */ /* 0x040fe40000000000 */
[----:B------:R-:W-:Y:S01]  /*0160*/  VIADD R7, R0, 0x583f19 ;  /* 0x00583f1900077836 */ /* 0x000fe20000000000 */
[----:B-1----:R0:W-:Y:S01]  /*0170*/  STG.E.64 desc[UR4][R8.64+0x8], R2 ;  /* 0x0000080208007986 */ /* 0x0021e2000c101b04 */
[----:B------:R-:W-:-:S03]  /*0180*/  VIADD R4, R4, 0x64f0c9 ;  /* 0x0064f0c904047836 */ /* 0x000fc60000000000 */
[----:B------:R0:W-:Y:S04]  /*0190*/  STG.E.64 desc[UR4][R8.64+0x10], R6 ;  /* 0x0000100608007986 */ /* 0x0001e8000c101b04 */
[----:B------:R0:W-:Y:S01]  /*01a0*/  STG.E.64 desc[UR4][R8.64], R4 ;  /* 0x0000000408007986 */ /* 0x0001e2000c101b04 */
[----:B------:R-:W-:Y:S05]  /*01b0*/  @!P0 BRA `(.L_x_2) ;  /* 0x0000000c00408947 */ /* 0x000fea0003800000 */
[----:B------:R-:W-:Y:S01]  /*01c0*/  SHF.R.S32.HI R0, RZ, 0x1f, R15 ;  /* 0x0000001fff007819 */ /* 0x000fe2000001140f */
[----:B0-----:R-:W-:-:S07]  /*01d0*/  IMAD.MOV.U32 R4, RZ, RZ, RZ ;  /* 0x000000ffff047224 */ /* 0x001fce00078e00ff */
.L_x_8:
[----:B------:R-:W-:Y:S01]  /*01e0*/  LOP3.LUT R10, R15, 0x3, RZ, 0xc0, !PT ;  /* 0x000000030f0a7812 */ /* 0x000fe200078ec0ff */
[----:B------:R-:W-:Y:S03]  /*01f0*/  BSSY.RECONVERGENT B1, `(.L_x_3) ;  /* 0x00000c6000017945 */ /* 0x000fe60003800200 */
[----:B------:R-:W-:-:S04]  /*0200*/  ISETP.NE.U32.AND P0, PT, R10, RZ, PT ;  /* 0x000000ff0a00720c */ /* 0x000fc80003f05070 */
[----:B------:R-:W-:-:S13]  /*0210*/  ISETP.NE.AND.EX P0, PT, RZ, RZ, PT, P0 ;  /* 0x000000ffff00720c */ /* 0x000fda0003f05300 */
[----:B0-----:R-:W-:Y:S05]  /*0220*/  @!P0 BRA `(.L_x_4) ;  /* 0x0000000c00088947 */ /* 0x001fea0003800000 */
[----:B------:R-:W0:Y:S01]  /*0230*/  LDC.64 R10, c[0x4][RZ] ;  /* 0x01000000ff0a7b82 */ /* 0x000e220000000a00 */
[----:B------:R-:W-:Y:S02]  /*0240*/  IMAD.MOV.U32 R14, RZ, RZ, RZ ;  /* 0x000000ffff0e7224 */ /* 0x000fe400078e00ff */
[----:B0-----:R-:W-:-:S07]  /*0250*/  IMAD.WIDE.U32 R10, R4, 0xc80, R10 ;  /* 0x00000c80040a7825 */ /* 0x001fce00078e000a */
.L_x_7:
[----:B------:R-:W-:Y:S01]  /*0260*/  IMAD.MOV.U32 R17, RZ, RZ, RZ ;  /* 0x000000ffff117224 */ /* 0x000fe200078e00ff */
[----:B0-----:R-:W-:Y:S02]  /*0270*/  CS2R R6, SRZ ;  /* 0x0000000000067805 */ /* 0x001fe4000001ff00 */
[----:B------:R-:W-:Y:S01]  /*0280*/  CS2R R2, SRZ ;  /* 0x0000000000027805 */ /* 0x000fe2000001ff00 */
[----:B------:R-:W-:-:S07]  /*0290*/  IMAD.MOV.U32 R5, RZ, RZ, RZ ;  /* 0x000000ffff057224 */ /* 0x000fce00078e00ff */
.L_x_6:
[----:B------:R-:W-:-:S05]  /*02a0*/  IMAD.WIDE.U32 R12, R17, 0x4, R8 ;  /* 0x00000004110c7825 */ /* 0x000fca00078e0008 */
[----:B------:R0:W5:Y:S01]  /*02b0*/  LDG.E R16, desc[UR4][R12.64+0x4] ;  /* 0x000004040c107981 */ /* 0x000162000c1e1900 */
[----:B------:R-:W-:-:S07]  /*02c0*/  IMAD.MOV.U32 R19, RZ, RZ, RZ ;  /* 0x000000ffff137224 */ /* 0x000fce00078e00ff */
.L_x_5:
[----:B-----5:R-:W-:Y:S01]  /*02d0*/  SHF.R.U32.HI R24, RZ, R19, R16 ;  /* 0x00000013ff187219 */ /* 0x020fe20000011610 */
[----:B0-----:R-:W-:-:S03]  /*02e0*/  IMAD.SHL.U32 R12, R17, 0x20, RZ ;  /* 0x00000020110c7824 */ /* 0x001fc600078e00ff */
[----:B------:R-:W-:Y:S01]  /*02f0*/  LOP3.LUT R13, R24, 0x1, RZ, 0xc0, !PT ;  /* 0x00000001180d7812 */ /* 0x000fe200078ec0ff */
[----:B------:R-:W-:-:S03]  /*0300*/  IMAD.IADD R12, R12, 0x1, R19 ;  /* 0x000000010c0c7824 */ /* 0x000fc600078e0213 */
[----:B------:R-:W-:Y:S01]  /*0310*/  ISETP.NE.U32.AND P0, PT, R13, 0x1, PT ;  /* 0x000000010d00780c */ /* 0x000fe20003f05070 */
[----:B------:R-:W-:-:S03]  /*0320*/  IMAD R13, R12, 0x5, RZ ;  /* 0x000000050c0d7824 */ /* 0x000fc600078e02ff */
[----:B------:R-:W-:Y:S01]  /*0330*/  R2P PR, R24, 0x7e ;  /* 0x0000007e18007804 */ /* 0x000fe20000000000 */
[----:B------:R-:W-:-:S08]  /*0340*/  IMAD.WIDE.U32 R12, R13, 0x4, R10 ;  /* 0x000000040d0c7825 */ /* 0x000fd000078e000a */
[----:B------:R-:W2:Y:S04]  /*0350*/  @!P0 LDG.E R18, desc[UR4][R12.64+0x10] ;  /* 0x000010040c128981 */ /* 0x000ea8000c1e1900 */
[----:B------:R-:W3:Y:S04]  /*0360*/  @P1 LDG.E R20, desc[UR4][R12.64+0x24] ;  /* 0x000024040c141981 */ /* 0x000ee8000c1e1900 */
[----:B------:R-:W4:Y:S04]  /*0370*/  @P2 LDG.E R22, desc[UR4][R12.64+0x38] ;  /* 0x000038040c162981 */ /* 0x000f28000c1e1900 */
[----:B------:R-:W4:Y:S04]  /*0380*/  @!P0 LDG.E R21, desc[UR4][R12.64+0x4] ;  /* 0x000004040c158981 */ /* 0x000f28000c1e1900 */
[----:B------:R-:W4:Y:S04]  /*0390*/  @!P0 LDG.E R23, desc[UR4][R12.64+0xc] ;  /* 0x00000c040c178981 */ /* 0x000f28000c1e1900 */
[----:B------:R-:W4:Y:S04]  /*03a0*/  @P3 LDG.E R26, desc[UR4][R12.64+0x4c] ;  /* 0x00004c040c1a3981 */ /* 0x000f28000c1e1900 */
[----:B------:R-:W4:Y:S04]  /*03b0*/  @P2 LDG.E R25, desc[UR4][R12.64+0x2c] ;  /* 0x00002c040c192981 */ /* 0x000f28000c1e1900 */
[----:B------:R-:W4:Y:S04]  /*03c0*/  @P4 LDG.E R28, desc[UR4][R12.64+0x60] ;  /* 0x000060040c1c4981 */ /* 0x000f28000c1e1900 */
[----:B------:R-:W4:Y:S01]  /*03d0*/  @P2 LDG.E R27, desc[UR4][R12.64+0x34] ;  /* 0x000034040c1b2981 */ /* 0x000f22000c1e1900 */
[----:B--2---:R-:W-:-:S03]  /*03e0*/  @!P0 LOP3.LUT R7, R7, R18, RZ, 0x3c, !PT ;  /* 0x0000001207078212 */ /* 0x004fc600078e3cff */
[----:B------:R-:W2:Y:S01]  /*03f0*/  @!P0 LDG.E R18, desc[UR4][R12.64] ;  /* 0x000000040c128981 */ /* 0x000ea2000c1e1900 */
[----:B---3--:R-:W-:-:S03]  /*0400*/  @P1 LOP3.LUT R7, R7, R20, RZ, 0x3c, !PT ;  /* 0x0000001407071212 */ /* 0x008fc600078e3cff */
[----:B------:R-:W3:Y:S01]  /*0410*/  @!P0 LDG.E R20, desc[UR4][R12.64+0x8] ;  /* 0x000008040c148981 */ /* 0x000ee2000c1e1900 */
[----:B----4-:R-:W-:-:S03]  /*0420*/  @P2 LOP3.LUT R7, R7, R22, RZ, 0x3c, !PT ;  /* 0x0000001607072212 */ /* 0x010fc600078e3cff */
[----:B------:R-:W4:Y:S01]  /*0430*/  @P1 LDG.E R22, desc[UR4][R12.64+0x14] ;  /* 0x000014040c161981 */ /* 0x000f22000c1e1900 */
[----:B------:R-:W-:-:S03]  /*0440*/  @!P0 LOP3.LUT R2, R2, R21, RZ, 0x3c, !PT ;  /* 0x0000001502028212 */ /* 0x000fc600078e3cff */
[----:B------:R-:W4:Y:S01]  /*0450*/  @P1 LDG.E R21, desc[UR4][R12.64+0x18] ;  /* 0x000018040c151981 */ /* 0x000f22000c1e1900 */
[----:B------:R-:W-:-:S03]  /*0460*/  @!P0 LOP3.LUT R6, R6, R23, RZ, 0x3c, !PT ;  /* 0x0000001706068212 */ /* 0x000fc600078e3cff */
[----:B------:R-:W4:Y:S01]  /*0470*/  @P1 LDG.E R23, desc[UR4][R12.64+0x20] ;  /* 0x000020040c171981 */ /* 0x000f22000c1e1900 */
[----:B------:R-:W-:-:S03]  /*0480*/  @P3 LOP3.LUT R7, R7, R26, RZ, 0x3c, !PT ;  /* 0x0000001a07073212 */ /* 0x000fc600078e3cff */
[----:B------:R-:W4:Y:S01]  /*0490*/  @P5 LDG.E R26, desc[UR4][R12.64+0x74] ;  /* 0x000074040c1a5981 */ /* 0x000f22000c1e1900 */
[----:B--2---:R-:W-:-:S03]  /*04a0*/  @!P0 LOP3.LUT R5, R5, R18, RZ, 0x3c, !PT ;  /* 0x0000001205058212 */ /* 0x004fc600078e3cff */
[----:B------:R-:W2:Y:S01]  /*04b0*/  @P1 LDG.E R18, desc[UR4][R12.64+0x1c] ;  /* 0x00001c040c121981 */ /* 0x000ea2000c1e1900 */
[----:B---3--:R-:W-:-:S03]  /*04c0*/  @!P0 LOP3.LUT R3, R3, R20, RZ, 0x3c, !PT ;  /* 0x0000001403038212 */ /* 0x008fc600078e3cff */
[----:B------:R-:W3:Y:S01]  /*04d0*/  @P2 LDG.E R20, desc[UR4][R12.64+0x28] ;  /* 0x000028040c142981 */ /* 0x000ee2000c1e1900 */
[----:B----4-:R-:W-:-:S03]  /*04e0*/  @P1 LOP3.LUT R5, R5, R22, RZ, 0x3c, !PT ;  /* 0x0000001605051212 */ /* 0x010fc600078e3cff */
[----:B------:R-:W4:Y:S01]  /*04f0*/  @P2 LDG.E R22, desc[UR4][R12.64+0x30] ;  /* 0x000030040c162981 */ /* 0x000f22000c1e1900 */
[----:B------:R-:W-:-:S03]  /*0500*/  @P1 LOP3.LUT R2, R2, R21, RZ, 0x3c, !PT ;  /* 0x0000001502021212 */ /* 0x000fc600078e3cff */
[----:B------:R-:W4:Y:S01]  /*0510*/  @P3 LDG.E R21, desc[UR4][R12.64+0x40] ;  /* 0x000040040c153981 */ /* 0x000f22000c1e1900 */
[----:B------:R-:W-:Y:S02]  /*0520*/  @P1 LOP3.LUT R6, R6, R23, RZ, 0x3c, !PT ;  /* 0x0000001706061212 */ /* 0x000fe400078e3cff */
[----:B------:R-:W-:Y:S01]  /*0530*/  @P2 LOP3.LUT R2, R2, R25, RZ, 0x3c, !PT ;  /* 0x0000001902022212 */ /* 0x000fe200078e3cff */
[----:B------:R-:W4:Y:S04]  /*0540*/  @P3 LDG.E R23, desc[UR4][R12.64+0x48] ;  /* 0x000048040c173981 */ /* 0x000f28000c1e1900 */
[----:B------:R-:W4:Y:S01]  /*0550*/  @P4 LDG.E R25, desc[UR4][R12.64+0x54] ;  /* 0x000054040c194981 */ /* 0x000f22000c1e1900 */
[----:B--2---:R-:W-:-:S03]  /*0560*/  @P1 LOP3.LUT R3, R3, R18, RZ, 0x3c, !PT ;  /* 0x0000001203031212 */ /* 0x004fc600078e3cff */
[----:B------:R-:W2:Y:S01]  /*0570*/  @P3 LDG.E R18, desc[UR4][R12.64+0x3c] ;  /* 0x00003c040c123981 */ /* 0x000ea2000c1e1900 */
[----:B---3--:R-:W-:-:S03]  /*0580*/  @P2 LOP3.LUT R5, R5, R20, RZ, 0x3c, !PT ;  /* 0x0000001405052212 */ /* 0x008fc600078e3cff */
[----:B------:R-:W3:Y:S01]  /*0590*/  @P3 LDG.E R20, desc[UR4][R12.64+0x44] ;  /* 0x000044040c143981 */ /* 0x000ee2000c1e1900 */
[----:B----4-:R-:W-:-:S03]  /*05a0*/  @P2 LOP3.LUT R3, R3, R22, RZ, 0x3c, !PT ;  /* 0x0000001603032212 */ /* 0x010fc600078e3cff */
[----:B------:R-:W4:Y:S01]  /*05b0*/  @P4 LDG.E R22, desc[UR4][R12.64+0x50] ;  /* 0x000050040c164981 */ /* 0x000f22000c1e1900 */
[----:B------:R-:W-:Y:S02]  /*05c0*/  @P4 LOP3.LUT R7, R7, R28, RZ, 0x3c, !PT ;  /* 0x0000001c07074212 */ /* 0x000fe400078e3cff */
[----:B------:R-:W-:Y:S01]  /*05d0*/  @P2 LOP3.LUT R6, R6, R27, RZ, 0x3c, !PT ;  /* 0x0000001b06062212 */ /* 0x000fe200078e3cff */
[----:B------:R-:W4:Y:S01]  /*05e0*/  @P6 LDG.E R28, desc[UR4][R12.64+0x88] ;  /* 0x000088040c1c6981 */ /* 0x000f22000c1e1900 */
[----:B------:R-:W-:Y:S02]  /*05f0*/  @P5 LOP3.LUT R7, R7, R26, RZ, 0x3c, !PT ;  /* 0x0000001a07075212 */ /* 0x000fe400078e3cff */
[----:B------:R-:W-:Y:S01]  /*0600*/  @P3 LOP3.LUT R2, R2, R21, RZ, 0x3c, !PT ;  /* 0x0000001502023212 */ /* 0x000fe200078e3cff */
[----:B------:R-:W4:Y:S01]  /*0610*/  @P4 LDG.E R26, desc[UR4][R12.64+0x58] ;  /* 0x000058040c1a4981 */ /* 0x000f22000c1e1900 */
[----:B------:R-:W-:-:S03]  /*0620*/  @P3 LOP3.LUT R6, R6, R23, RZ, 0x3c, !PT ;  /* 0x0000001706063212 */ /* 0x000fc600078e3cff */
[----:B------:R-:W4:Y:S01]  /*0630*/  @P4 LDG.E R21, desc[UR4][R12.64+0x5c] ;  /* 0x00005c040c154981 */ /* 0x000f22000c1e1900 */
[----:B------:R-:W-:-:S03]  /*0640*/  @P4 LOP3.LUT R2, R2, R25, RZ, 0x3c, !PT ;  /* 0x0000001902024212 */ /* 0x000fc600078e3cff */
[----:B------:R-:W4:Y:S04]  /*0650*/  @P5 LDG.E R23, desc[UR4][R12.64+0x68] ;  /* 0x000068040c175981 */ /* 0x000f28000c1e1900 */
[----:B------:R-:W4:Y:S01]  /*0660*/  @P5 LDG.E R25, desc[UR4][R12.64+0x70] ;  /* 0x000070040c195981 */ /* 0x000f22000c1e1900 */
[----:B------:R-:W-:-:S03]  /*0670*/  LOP3.LUT P0, RZ, R24, 0x80, RZ, 0xc0, !PT ;  /* 0x0000008018ff7812 */ /* 0x000fc6000780c0ff */
[----:B------:R-:W4:Y:S01]  /*0680*/  @P6 LDG.E R27, desc[UR4][R12.64+0x7c] ;  /* 0x00007c040c1b6981 */ /* 0x000f22000c1e1900 */
[----:B--2---:R-:W-:-:S03]  /*0690*/  @P3 LOP3.LUT R5, R5, R18, RZ, 0x3c, !PT ;  /* 0x0000001205053212 */ /* 0x004fc600078e3cff */
[----:B------:R-:W2:Y:S01]  /*06a0*/  @P5 LDG.E R18, desc[UR4][R12.64+0x64] ;  /* 0x000064040c125981 */ /* 0x000ea2000c1e1900 */
[----:B---3--:R-:W-:-:S03]  /*06b0*/  @P3 LOP3.LUT R3, R3, R20, RZ, 0x3c, !PT ;  /* 0x0000001403033212 */ /* 0x008fc600078e3cff */
[----:B------:R-:W3:Y:S01]  /*06c0*/  @P5 LDG.E R20, desc[UR4][R12.64+0x6c] ;  /* 0x00006c040c145981 */ /* 0x000ee2000c1e1900 */
[----:B----4-:R-:W-:-:S03]  /*06d0*/  @P4 LOP3.LUT R5, R5, R22, RZ, 0x3c, !PT ;  /* 0x0000001605054212 */ /* 0x010fc600078e3cff */
[----:B------:R-:W4:Y:S01]  /*06e0*/  @P6 LDG.E R22, desc[UR4][R12.64+0x78] ;  /* 0x000078040c166981 */ /* 0x000f22000c1e1900 */
[----:B------:R-:W-:-:S03]  /*06f0*/  @P4 LOP3.LUT R3, R3, R26, RZ, 0x3c, !PT ;  /* 0x0000001a03034212 */ /* 0x000fc600078e3cff */
[----:B------:R-:W4:Y:S01]  /*0700*/  @P0 LDG.E R26, desc[UR4][R12.64+0x9c] ;  /* 0x00009c040c1a0981 */ /* 0x000f22000c1e1900 */
[----:B------:R-:W-:-:S03]  /*0710*/  @P4 LOP3.LUT R6, R6, R21, RZ, 0x3c, !PT ;  /* 0x0000001506064212 */ /* 0x000fc600078e3cff */
[----:B------:R-:W4:Y:S01]  /*0720*/  @P6 LDG.E R21, desc[UR4][R12.64+0x84] ;  /* 0x000084040c156981 */ /* 0x000f22000c1e1900 */
[----:B------:R-:W-:-:S03]  /*0730*/  @P5 LOP3.LUT R2, R2, R23, RZ, 0x3c, !PT ;  /* 0x0000001702025212 */ /* 0x000fc600078e3cff */
[----:B------:R-:W4:Y:S01]  /*0740*/  @P0 LDG.E R23, desc[UR4][R12.64+0x90] ;  /* 0x000090040c170981 */ /* 0x000f22000c1e1900 */
[----:B------:R-:W-:-:S03]  /*0750*/  @P5 LOP3.LUT R6, R6, R25, RZ, 0x3c, !PT ;  /* 0x0000001906065212 */ /* 0x000fc600078e3cff */
        /* <DEDUP_REMOVED lines=8> */
[----:B------:R-:W-:Y:S02]  /*07e0*/  @P6 LOP3.LUT R2, R2, R27, RZ, 0x3c, !PT ;  /* 0x0000001b02026212 */ /* 0x000fe400078e3cff */
[----:B------:R-:W-:Y:S02]  /*07f0*/  @P0 LOP3.LUT R7, R7, R26, RZ, 0x3c, !PT ;  /* 0x0000001a07070212 */ /* 0x000fe400078e3cff */
[----:B------:R-:W-:Y:S02]  /*0800*/  @P6 LOP3.LUT R6, R6, R21, RZ, 0x3c, !PT ;  /* 0x0000001506066212 */ /* 0x000fe400078e3cff */
[----:B------:R-:W-:Y:S02]  /*0810*/  @P0 LOP3.LUT R2, R2, R23, RZ, 0x3c, !PT ;  /* 0x0000001702020212 */ /* 0x000fe400078e3cff */
[----:B------:R-:W-:-:S02]  /*0820*/  @P0 LOP3.LUT R6, R6, R25, RZ, 0x3c, !PT ;  /* 0x0000001906060212 */ /* 0x000fc400078e3cff */
[----:B--2---:R-:W-:Y:S02]  /*0830*/  @P6 LOP3.LUT R3, R3, R18, RZ, 0x3c, !PT ;  /* 0x0000001203036212 */ /* 0x004fe400078e3cff */
[----:B---3--:R-:W-:Y:S02]  /*0840*/  @P0 LOP3.LUT R5, R5, R20, RZ, 0x3c, !PT ;  /* 0x0000001405050212 */ /* 0x008fe400078e3cff */
[----:B----4-:R-:W-:Y:S02]  /*0850*/  @P0 LOP3.LUT R3, R3, R22, RZ, 0x3c, !PT ;  /* 0x0000001603030212 */ /* 0x010fe400078e3cff */
[----:B------:R-:W-:-:S13]  /*0860*/  R2P PR, R24.B1, 0x7f ;  /* 0x0000007f18007804 */ /* 0x000fda0000001000 */
[----:B------:R-:W2:Y:S04]  /*0870*/  @P0 LDG.E R20, desc[UR4][R12.64+0xa8] ;  /* 0x0000a8040c140981 */ /* 0x000ea8000c1e1900 */
[----:B------:R-:W3:Y:S04]  /*0880*/  @P0 LDG.E R22, desc[UR4][R12.64+0xb0] ;  /* 0x0000b0040c160981 */ /* 0x000ee8000c1e1900 */
[----:B------:R-:W4:Y:S04]  /*0890*/  @P0 LDG.E R18, desc[UR4][R12.64+0xa0] ;  /* 0x0000a0040c120981 */ /* 0x000f28000c1e1900 */
[----:B------:R-:W4:Y:S04]  /*08a0*/  @P0 LDG.E R23, desc[UR4][R12.64+0xa4] ;  /* 0x0000a4040c170981 */ /* 0x000f28000c1e1900 */
[----:B------:R-:W4:Y:S04]  /*08b0*/  @P0 LDG.E R25, desc[UR4][R12.64+0xac] ;  /* 0x0000ac040c190981 */ /* 0x000f28000c1e1900 */
[----:B------:R-:W4:Y:S04]  /*08c0*/  @P1 LDG.E R26, desc[UR4][R12.64+0xb4] ;  /* 0x0000b4040c1a1981 */ /* 0x000f28000c1e1900 */
        /* <DEDUP_REMOVED lines=10> */
[----:B------:R-:W-:Y:S02]  /*0970*/  @P0 LOP3.LUT R6, R6, R25, RZ, 0x3c, !PT ;  /* 0x0000001906060212 */ /* 0x000fe400078e3cff */
[----:B------:R-:W-:Y:S01]  /*0980*/  LOP3.LUT P0, RZ, R24, 0x8000, RZ, 0xc0, !PT ;  /* 0x0000800018ff7812 */ /* 0x000fe2000780c0ff */
[----:B------:R-:W4:Y:S01]  /*0990*/  @P2 LDG.E R25, desc[UR4][R12.64+0xcc] ;  /* 0x0000cc040c192981 */ /* 0x000f22000c1e1900 */
[----:B------:R-:W-:-:S03]  /*09a0*/  @P1 LOP3.LUT R5, R5, R26, RZ, 0x3c, !PT ;  /* 0x0000001a05051212 */ /* 0x000fc600078e3cff */
[----:B------:R-:W4:Y:S04]  /*09b0*/  @P2 LDG.E R24, desc[UR4][R12.64+0xc8] ;  /* 0x0000c8040c182981 */ /* 0x000f28000c1e1900 */
        /* <DEDUP_REMOVED lines=51> */
[----:B------:R-:W-:-:S05]  /*0cf0*/  VIADD R19, R19, 0x10 ;  /* 0x0000001013137836 */ /* 0x000fca0000000000 */
[----:B------:R-:W-:Y:S02]  /*0d00*/  ISETP.NE.AND P1, PT, R19, 0x20, PT ;  /* 0x000000201300780c */ /* 0x000fe40003f25270 */
[----:B------:R-:W-:Y:S02]  /*0d10*/  @P6 LOP3.LUT R2, R2, R21, RZ, 0x3c, !PT ;  /* 0x0000001502026212 */ /* 0x000fe400078e3cff */
[----:B--2---:R-:W-:Y:S02]  /*0d20*/  @P6 LOP3.LUT R7, R7, R20, RZ, 0x3c, !PT ;  /* 0x0000001407076212 */ /* 0x004fe400078e3cff */
[----:B---3--:R-:W-:Y:S02]  /*0d30*/  @P0 LOP3.LUT R5, R5, R22, RZ, 0x3c, !PT ;  /* 0x0000001605050212 */ /* 0x008fe400078e3cff */
[----:B----4-:R-:W-:Y:S02]  /*0d40*/  @P6 LOP3.LUT R3, R3, R18, RZ, 0x3c, !PT ;  /* 0x0000001203036212 */ /* 0x010fe400078e3cff */
[----:B------:R-:W-:-:S04]  /*0d50*/  @P6 LOP3.LUT R6, R6, R23, RZ, 0x3c, !PT ;  /* 0x0000001706066212 */ /* 0x000fc800078e3cff */
[----:B------:R-:W-:Y:S02]  /*0d60*/  @P0 LOP3.LUT R6, R6, R27, RZ, 0x3c, !PT ;  /* 0x0000001b06060212 */ /* 0x000fe400078e3cff */
[----:B------:R-:W-:Y:S02]  /*0d70*/  @P0 LOP3.LUT R2, R2, R25, RZ, 0x3c, !PT ;  /* 0x0000001902020212 */ /* 0x000fe400078e3cff */
[----:B------:R-:W-:Y:S02]  /*0d80*/  @P0 LOP3.LUT R3, R3, R24, RZ, 0x3c, !PT ;  /* 0x0000001803030212 */ /* 0x000fe400078e3cff */
[----:B------:R-:W-:Y:S01]  /*0d90*/  @P0 LOP3.LUT R7, R7, R26, RZ, 0x3c, !PT ;  /* 0x0000001a07070212 */ /* 0x000fe200078e3cff */
[----:B------:R-:W-:Y:S06]  /*0da0*/  @P1 BRA `(.L_x_5) ;  /* 0xfffffff400481947 */ /* 0x000fec000383ffff */
[----:B------:R-:W-:-:S05]  /*0db0*/  VIADD R17, R17, 0x1 ;  /* 0x0000000111117836 */ /* 0x000fca0000000000 */
[----:B------:R-:W-:-:S13]  /*0dc0*/  ISETP.NE.AND P0, PT, R17, 0x5, PT ;  /* 0x000000051100780c */ /* 0x000fda0003f05270 */
[----:B------:R-:W-:Y:S05]  /*0dd0*/  @P0 BRA `(.L_x_6) ;  /* 0xfffffff400300947 */ /* 0x000fea000383ffff */
[----:B------:R0:W-:Y:S01]  /*0de0*/  STG.E desc[UR4][R8.64+0x4], R5 ;  /* 0x0000040508007986 */ /* 0x0001e2000c101904 */
[----:B------:R-:W-:Y:S01]  /*0df0*/  VIADD R14, R14, 0x1 ;  /* 0x000000010e0e7836 */ /* 0x000fe20000000000 */
[----:B------:R-:W-:Y:S02]  /*0e00*/  LOP3.LUT R13, R15, 0x3, RZ, 0xc0, !PT ;  /* 0x000000030f0d7812 */ /* 0x000fe400078ec0ff */
[----:B------:R0:W-:Y:S02]  /*0e10*/  STG.E.64 desc[UR4][R8.64+0x8], R2 ;  /* 0x0000080208007986 */ /* 0x0001e4000c101b04 */
[----:B------:R-:W-:Y:S02]  /*0e20*/  ISETP.GE.U32.AND P0, PT, R14, R13, PT ;  /* 0x0000000d0e00720c */ /* 0x000fe40003f06070 */
[----:B------:R0:W-:Y:S11]  /*0e30*/  STG.E.64 desc[UR4][R8.64+0x10], R6 ;  /* 0x0000100608007986 */ /* 0x0001f6000c101b04 */
[----:B------:R-:W-:Y:S05]  /*0e40*/  @!P0 BRA `(.L_x_7) ;  /* 0xfffffff400048947 */ /* 0x000fea000383ffff */
.L_x_4:
[----:B------:R-:W-:Y:S05]  /*0e50*/  BSYNC.RECONVERGENT B1 ;  /* 0x0000000000017941 */ /* 0x000fea0003800200 */
.L_x_3:
[C---:B------:R-:W-:Y:S01]  /*0e60*/  ISETP.GT.U32.AND P0, PT, R15.reuse, 0x3, PT ;  /* 0x000000030f00780c */ /* 0x040fe20003f04070 */
[----:B------:R-:W-:Y:S01]  /*0e70*/  VIADD R4, R4, 0x1 ;  /* 0x0000000104047836 */ /* 0x000fe20000000000 */
[--C-:B------:R-:W-:Y:S02]  /*0e80*/  SHF.R.U64 R15, R15, 0x2, R0.reuse ;  /* 0x000000020f0f7819 */ /* 0x100fe40000001200 */
[----:B------:R-:W-:Y:S02]  /*0e90*/  ISETP.GT.U32.AND.EX P0, PT, R0, RZ, PT, P0 ;  /* 0x000000ff0000720c */ /* 0x000fe40003f04100 */
[----:B------:R-:W-:-:S11]  /*0ea0*/  SHF.R.U32.HI R0, RZ, 0x2, R0 ;  /* 0x00000002ff007819 */ /* 0x000fd60000011600 */
[----:B------:R-:W-:Y:S05]  /*0eb0*/  @P0 BRA `(.L_x_8) ;  /* 0xfffffff000c80947 */ /* 0x000fea000383ffff */
.L_x_2:
[----:B------:R-:W-:Y:S05]  /*0ec0*/  BSYNC.RECONVERGENT B0 ;  /* 0x0000000000007941 */ /* 0x000fea0003800200 */
.L_x_1:
[----:B------:R-:W-:Y:S01]  /*0ed0*/  SHF.R.U32.HI R0, RZ, 0x2, R5 ;  /* 0x00000002ff007819 */ /* 0x000fe20000011605 */
[----:B------:R-:W1:Y:S01]  /*0ee0*/  LDC.64 R12, c[0x0][0x3c0] ;  /* 0x0000f000ff0c7b82 */ /* 0x000e620000000a00 */
[----:B------:R-:W-:Y:S01]  /*0ef0*/  SHF.R.U32.HI R11, RZ, 0x2, R2 ;  /* 0x00000002ff0b7819 */ /* 0x000fe20000011602 */
[----:B------:R-:W-:Y:S01]  /*0f00*/  STG.E.64 desc[UR4][R8.64+0x18], RZ ;  /* 0x000018ff08007986 */ /* 0x000fe2000c101b04 */
[----:B------:R-:W-:Y:S01]  /*0f10*/  LOP3.LUT R0, R0, R5, RZ, 0x3c, !PT ;  /* 0x0000000500007212 */ /* 0x000fe200078e3cff */
[----:B0-----:R-:W-:Y:S01]  /*0f20*/  IMAD.SHL.U32 R5, R7, 0x10, RZ ;  /* 0x0000001007057824 */ /* 0x001fe200078e00ff */
[----:B------:R-:W-:Y:S01]  /*0f30*/  LOP3.LUT R11, R11, R2, RZ, 0x3c, !PT ;  /* 0x000000020b0b7212 */ /* 0x000fe200078e3cff */
[----:B------:R-:W-:Y:S01]  /*0f40*/  STG.E desc[UR4][R8.64+0x20], RZ ;  /* 0x000020ff08007986 */ /* 0x000fe2000c101904 */
[----:B------:R-:W-:Y:S01]  /*0f50*/  SHF.R.U32.HI R10, RZ, 0x2, R3 ;  /* 0x00000002ff0a7819 */ /* 0x000fe20000011603 */
[----:B------:R-:W-:Y:S01]  /*0f60*/  IMAD.SHL.U32 R4, R0, 0x2, RZ ;  /* 0x0000000200047824 */ /* 0x000fe200078e00ff */
[----:B------:R-:W-:Y:S01]  /*0f70*/  BSSY.RECONVERGENT B0, `(.L_x_9) ;  /* 0x000003e000007945 */ /* 0x000fe20003800200 */
[----:B------:R-:W-:Y:S01]  /*0f80*/  STG.E.64 desc[UR4][R8.64+0x28], RZ ;  /* 0x000028ff08007986 */ /* 0x000fe2000c101b04 */
[----:B------:R-:W-:Y:S01]  /*0f90*/  LOP3.LUT R10, R10, R3, RZ, 0x3c, !PT ;  /* 0x000000030a0a7212 */ /* 0x000fe200078e3cff */
[----:B------:R-:W-:Y:S01]  /*0fa0*/  IMAD.MOV.U32 R17, RZ, RZ, RZ ;  /* 0x000000ffff117224 */ /* 0x000fe200078e00ff */
[----:B------:R-:W-:Y:S01]  /*0fb0*/  LOP3.LUT R4, R0, R4, R5, 0x96, !PT ;  /* 0x0000000400047212 */ /* 0x000fe200078e9605 */
[----:B------:R-:W-:Y:S01]  /*0fc0*/  IMAD.MOV.U32 R5, RZ, RZ, R6 ;  /* 0x000000ffff057224 */ /* 0x000fe200078e0006 */
[----:B------:R-:W-:Y:S01]  /*0fd0*/  PLOP3.LUT P0, PT, PT, PT, PT, 0x80, 0x8 ;  /* 0x000000000008781c */ /* 0x000fe20003f0f070 */
[----:B------:R-:W-:Y:S01]  /*0fe0*/  IMAD.MOV.U32 R14, RZ, RZ, RZ ;  /* 0x000000ffff0e7224 */ /* 0x000fe200078e00ff */
[----:B------:R-:W-:Y:S01]  /*0ff0*/  LOP3.LUT R2, R4, R7, RZ, 0x3c, !PT ;  /* 0x0000000704027212 */ /* 0x000fe200078e3cff */
[----:B------:R-:W-:-:S04]  /*1000*/  IMAD.SHL.U32 R4, R11, 0x2, RZ ;  /* 0x000000020b047824 */ /* 0x000fc800078e00ff */
[----:B------:R-:W-:Y:S01]  /*1010*/  IMAD.SHL.U32 R0, R2, 0x10, RZ ;  /* 0x0000001002007824 */ /* 0x000fe200078e00ff */
[----:B-1----:R-:W-:Y:S02]  /*1020*/  LOP3.LUT R12, R12, 0xaad26b49, RZ, 0x3c, !PT ;  /* 0xaad26b490c0c7812 */ /* 0x002fe400078e3cff */
[----:B------:R-:W-:Y:S02]  /*1030*/  LOP3.LUT R13, R13, 0xf7dcefdd, RZ, 0x3c, !PT ;  /* 0xf7dcefdd0d0d7812 */ /* 0x000fe400078e3cff */
[----:B------:R-:W-:Y:S01]  /*1040*/  LOP3.LUT R11, R11, R4, R0, 0x96, !PT ;  /* 0x000000040b0b7212 */ /* 0x000fe200078e9600 */
[----:B------:R-:W-:Y:S02]  /*1050*/  IMAD R12, R12, 0x4182bed5, RZ ;  /* 0x4182bed50c0c7824 */ /* 0x000fe400078e02ff */
[----:B------:R-:W-:Y:S01]  /*1060*/  IMAD R13, R13, -0x658354e5, RZ ;  /* 0x9a7cab1b0d0d7824 */ /* 0x000fe200078e02ff */
[----:B------:R-:W-:Y:S01]  /*1070*/  LOP3.LUT R3, R11, R2, RZ, 0x3c, !PT ;  /* 0x000000020b037212 */ /* 0x000fe200078e3cff */
[----:B------:R-:W-:-:S02]  /*1080*/  IMAD.SHL.U32 R0, R10, 0x2, RZ ;  /* 0x000000020a007824 */ /* 0x000fc400078e00ff */
[----:B------:R-:W-:Y:S02]  /*1090*/  IMAD.IADD R15, R12, 0x1, R13 ;  /* 0x000000010c0f7824 */ /* 0x000fe400078e020d */
[----:B------:R-:W-:Y:S01]  /*10a0*/  STG.E.64 desc[UR4][R8.64+0x10], R2 ;  /* 0x0000100208007986 */ /* 0x000fe2000c101b04 */
[----:B------:R-:W-:Y:S02]  /*10b0*/  IMAD.SHL.U32 R11, R3, 0x10, RZ ;  /* 0x00000010030b7824 */ /* 0x000fe400078e00ff */
[----:B------:R-:W-:Y:S02]  /*10c0*/  IMAD.MOV.U32 R12, RZ, RZ, R7 ;  /* 0x000000ffff0c7224 */ /* 0x000fe400078e0007 */
[----:B------:R-:W-:Y:S01]  /*10d0*/  IMAD.MOV.U32 R13, RZ, RZ, R2 ;  /* 0x000000ffff0d7224 */ /* 0x000fe200078e0002 */
[----:B------:R-:W-:Y:S01]  /*10e0*/  LOP3.LUT R10, R10, R0, R11, 0x96, !PT ;  /* 0x000000000a0a7212 */ /* 0x000fe200078e960b */
[----:B------:R-:W-:Y:S02]  /*10f0*/  VIADD R4, R15, 0x6a788e ;  /* 0x006a788e0f047836 */ /* 0x000fe40000000000 */
[----:B------:R-:W-:Y:S01]  /*1100*/  IMAD.MOV.U32 R0, RZ, RZ, RZ ;  /* 0x000000ffff007224 */ /* 0x000fe200078e00ff */
[----:B------:R0:W-:Y:S01]  /*1110*/  STG.E.64 desc[UR4][R8.64+0x8], R12 ;  /* 0x0000080c08007986 */ /* 0x0001e2000c101b04 */
[----:B------:R-:W-:-:S03]  /*1120*/  LOP3.LUT R11, R10, R3, RZ, 0x3c, !PT ;  /* 0x000000030a0b7212 */ /* 0x000fc600078e3cff */
[----:B------:R1:W-:Y:S01]  /*1130*/  STG.E.64 desc[UR4][R8.64], R4 ;  /* 0x0000000408007986 */ /* 0x0003e2000c101b04 */
[----:B0-----:R-:W-:Y:S01]  /*1140*/  CS2R R12, SRZ ;  /* 0x00000000000c7805 */ /* 0x001fe2000001ff00 */
[----:B-1----:R-:W-:-:S07]  /*1150*/  VIADD R4, R15, 0x758818 ;  /* 0x007588180f047836 */ /* 0x002fce0000000000 */
.L_x_10:
[----:B------:R-:W-:Y:S01]  /*1160*/  SHF.R.U32.HI R5, RZ, 0x2, R6 ;  /* 0x00000002ff057819 */ /* 0x000fe20000011606 */
[----:B------:R-:W-:-:S03]  /*1170*/  VIADD R4, R4, 0x587c5 ;  /* 0x000587c504047836 */ /* 0x000fc60000000000 */
[----:B------:R-:W-:Y:S01]  /*1180*/  LOP3.LUT R5, R5, R6, RZ, 0x3c, !PT ;  /* 0x0000000605057212 */ /* 0x000fe200078e3cff */
[----:B------:R-:W-:-:S04]  /*1190*/  IMAD.SHL.U32 R6, R11, 0x10, RZ ;  /* 0x000000100b067824 */ /* 0x000fc800078e00ff */
[----:B------:R-:W-:-:S05]  /*11a0*/  IMAD.SHL.U32 R10, R5, 0x2, RZ ;  /* 0x00000002050a7824 */ /* 0x000fca00078e00ff */
[----:B------:R-:W-:Y:S01]  /*11b0*/  LOP3.LUT R6, R5, R10, R6, 0x96, !PT ;  /* 0x0000000a05067212 */ /* 0x000fe200078e9606 */
[----:B------:R-:W-:-:S03]  /*11c0*/  IMAD.MOV.U32 R10, RZ, RZ, 0x2f800000 ;  /* 0x2f800000ff0a7424 */ /* 0x000fc600078e00ff */
[----:B------:R-:W-:-:S05]  /*11d0*/  LOP3.LUT R5, R6, R11, RZ, 0x3c, !PT ;  /* 0x0000000b06057212 */ /* 0x000fca00078e3cff */
[----:B------:R-:W-:-:S05]  /*11e0*/  IMAD.IADD R6, R5, 0x1, R4 ;  /* 0x0000000105067824 */ /* 0x000fca00078e0204 */
[----:B------:R-:W-:Y:S01]  /*11f0*/  I2FP.F32.U32 R15, R6 ;  /* 0x00000006000f7245 */ /* 0x000fe20000201000 */
[----:B------:R-:W-:Y:S02]  /*1200*/  IMAD.SHL.U32 R6, R14, 0x4, RZ ;  /* 0x000000040e067824 */ /* 0x000fe400078e00ff */
[----:B------:R-:W-:Y:S02]  /*1210*/  IMAD.MOV.U32 R14, RZ, RZ, 0x1 ;  /* 0x00000001ff0e7424 */ /* 0x000fe400078e00ff */
[----:B------:R-:W-:Y:S01]  /*1220*/  FFMA R15, R15, R10, 1.1641532182693481445e-10 ;  /* 0x2f0000000f0f7423 */ /* 0x000fe2000000000a */
[C---:B------:R-:W-:Y:S02]  /*1230*/  ISETP.EQ.AND P1, PT, R6.reuse, RZ, PT ;  /* 0x000000ff0600720c */ /* 0x040fe40003f22270 */
[C---:B------:R-:W-:Y:S01]  /*1240*/  ISETP.EQ.AND P2, PT, R6.reuse, 0x4, PT ;  /* 0x000000040600780c */ /* 0x040fe20003f42270 */
[----:B------:R-:W-:Y:S01]  /*1250*/  FMUL R15, R15, 10 ;  /* 0x412000000f0f7820 */ /* 0x000fe20000400000 */
[----:B------:R-:W-:-:S02]  /*1260*/  ISETP.EQ.AND P3, PT, R6, 0x8, PT ;  /* 0x000000080600780c */ /* 0x000fc40003f62270 */
[----:B------:R-:W-:Y:S01]  /*1270*/  ISETP.EQ.AND P4, PT, R6, 0xc, PT ;  /* 0x0000000c0600780c */ /* 0x000fe20003f82270 */
[----:B------:R-:W-:Y:S02]  /*1280*/  IMAD.MOV.U32 R6, RZ, RZ, R7 ;  /* 0x000000ffff067224 */ /* 0x000fe400078e0007 */
[----:B------:R-:W0:Y:S01]  /*1290*/  F2I.TRUNC.NTZ R15, R15 ;  /* 0x0000000f000f7305 */ /* 0x000e22000020f100 */
[----:B------:R-:W-:Y:S02]  /*12a0*/  IMAD.MOV.U32 R7, RZ, RZ, R2 ;  /* 0x000000ffff077224 */ /* 0x000fe400078e0002 */
[----:B------:R-:W-:Y:S02]  /*12b0*/  IMAD.MOV.U32 R2, RZ, RZ, R3 ;  /* 0x000000ffff027224 */ /* 0x000fe400078e0003 */
[----:B------:R-:W-:Y:S02]  /*12c0*/  IMAD.MOV.U32 R3, RZ, RZ, R11 ;  /* 0x000000ffff037224 */ /* 0x000fe400078e000b */
[----:B------:R-:W-:-:S02]  /*12d0*/  IMAD.MOV.U32 R11, RZ, RZ, R5 ;  /* 0x000000ffff0b7224 */ /* 0x000fc400078e0005 */
[--C-:B0-----:R-:W-:Y:S02]  /*12e0*/  @P1 IMAD.MOV.U32 R12, RZ, RZ, R15.reuse ;  /* 0x000000ffff0c1224 */ /* 0x101fe400078e000f */
[--C-:B------:R-:W-:Y:S02]  /*12f0*/  @P2 IMAD.MOV.U32 R17, RZ, RZ, R15.reuse ;  /* 0x000000ffff112224 */ /* 0x100fe400078e000f */
[--C-:B------:R-:W-:Y:S02]  /*1300*/  @P3 IMAD.MOV.U32 R13, RZ, RZ, R15.reuse ;  /* 0x000000ffff0d3224 */ /* 0x100fe400078e000f */
[----:B------:R-:W-:Y:S01]  /*1310*/  @P4 IMAD.MOV.U32 R0, RZ, RZ, R15 ;  /* 0x000000ffff004224 */ /* 0x000fe200078e000f */
[----:B------:R-:W-:Y:S02]  /*1320*/  ISETP.EQ.OR P1, PT, R17, R12, P0 ;  /* 0x0000000c1100720c */ /* 0x000fe40000722670 */
[----:B------:R-:W-:-:S11]  /*1330*/  PLOP3.LUT P0, PT, PT, PT, PT, 0x8, 0x80 ;  /* 0x000000000080781c */ /* 0x000fd60003f0e170 */
[----:B------:R-:W-:Y:S05]  /*1340*/  @P1 BRA `(.L_x_10) ;  /* 0xfffffffc00841947 */ /* 0x000fea000383ffff */
[----:B------:R-:W-:Y:S05]  /*1350*/  BSYNC.RECONVERGENT B0 ;  /* 0x0000000000007941 */ /* 0x000fea0003800200 */
.L_x_9:
[----:B------:R-:W-:Y:S01]  /*1360*/  BSSY.RECONVERGENT B0, `(.L_x_11) ;  /* 0x000001e000007945 */ /* 0x000fe20003800200 */
[----:B------:R-:W-:Y:S01]  /*1370*/  PLOP3.LUT P0, PT, PT, PT, PT, 0x80, 0x8 ;  /* 0x000000000008781c */ /* 0x000fe20003f0f070 */
[----:B------:R-:W-:Y:S02]  /*1380*/  IMAD.MOV.U32 R5, RZ, RZ, R6 ;  /* 0x000000ffff057224 */ /* 0x000fe400078e0006 */
[----:B------:R-:W-:-:S10]  /*1390*/  IMAD.MOV.U32 R12, RZ, RZ, RZ ;  /* 0x000000ffff0c7224 */ /* 0x000fd400078e00ff */
.L_x_12:
[----:B------:R-:W-:Y:S01]  /*13a0*/  SHF.R.U32.HI R6, RZ, 0x2, R5 ;  /* 0x00000002ff067819 */ /* 0x000fe20000011605 */
[----:B------:R-:W-:Y:S02]  /*13b0*/  IMAD.SHL.U32 R14, R11, 0x10, RZ ;  /* 0x000000100b0e7824 */ /* 0x000fe400078e00ff */
[----:B------:R-:W-:Y:S01]  /*13c0*/  VIADD R4, R4, 0x587c5 ;  /* 0x000587c504047836 */ /* 0x000fe20000000000 */
[----:B------:R-:W-:-:S05]  /*13d0*/  LOP3.LUT R6, R6, R5, RZ, 0x3c, !PT ;  /* 0x0000000506067212 */ /* 0x000fca00078e3cff */
[----:B------:R-:W-:-:S05]  /*13e0*/  IMAD.SHL.U32 R5, R6, 0x2, RZ ;  /* 0x0000000206057824 */ /* 0x000fca00078e00ff */
[----:B------:R-:W-:-:S04]  /*13f0*/  LOP3.LUT R6, R6, R5, R14, 0x96, !PT ;  /* 0x0000000506067212 */ /* 0x000fc800078e960e */
[----:B------:R-:W-:-:S05]  /*1400*/  LOP3.LUT R15, R6, R11, RZ, 0x3c, !PT ;  /* 0x0000000b060f7212 */ /* 0x000fca00078e3cff */
[----:B------:R-:W-:-:S05]  /*1410*/  IMAD.IADD R5, R4, 0x1, R15 ;  /* 0x0000000104057824 */ /* 0x000fca00078e020f */
[----:B------:R-:W-:-:S05]  /*1420*/  I2FP.F32.U32 R5, R5 ;  /* 0x0000000500057245 */ /* 0x000fca0000201000 */
[----:B------:R-:W-:-:S04]  /*1430*/  FFMA R5, R5, R10, 1.1641532182693481445e-10 ;  /* 0x2f00000005057423 */ /* 0x000fc8000000000a */
[----:B------:R-:W-:Y:S01]  /*1440*/  FMUL R6, R5, 10 ;  /* 0x4120000005067820 */ /* 0x000fe20000400000 */
[----:B------:R-:W-:Y:S02]  /*1450*/  IMAD.SHL.U32 R5, R12, 0x4, RZ ;  /* 0x000000040c057824 */ /* 0x000fe400078e00ff */
[----:B------:R-:W-:-:S03]  /*1460*/  IMAD.MOV.U32 R12, RZ, RZ, 0x1 ;  /* 0x00000001ff0c7424 */ /* 0x000fc600078e00ff */
[----:B------:R-:W0:Y:S01]  /*1470*/  F2I.TRUNC.NTZ R6, R6 ;  /* 0x0000000600067305 */ /* 0x000e22000020f100 */
[C---:B------:R-:W-:Y:S02]  /*1480*/  ISETP.EQ.AND P1, PT, R5.reuse, RZ, PT ;  /* 0x000000ff0500720c */ /* 0x040fe40003f22270 */
[----:B------:R-:W-:Y:S01]  /*1490*/  ISETP.EQ.AND P2, PT, R5, 0x4, PT ;  /* 0x000000040500780c */ /* 0x000fe20003f42270 */
[----:B------:R-:W-:Y:S02]  /*14a0*/  IMAD.MOV.U32 R5, RZ, RZ, R7 ;  /* 0x000000ffff057224 */ /* 0x000fe400078e0007 */
[----:B------:R-:W-:Y:S02]  /*14b0*/  IMAD.MOV.U32 R7, RZ, RZ, R2 ;  /* 0x000000ffff077224 */ /* 0x000fe400078e0002 */
[----:B------:R-:W-:Y:S02]  /*14c0*/  IMAD.MOV.U32 R2, RZ, RZ, R3 ;  /* 0x000000ffff027224 */ /* 0x000fe400078e0003 */
[----:B------:R-:W-:-:S02]  /*14d0*/  IMAD.MOV.U32 R3, RZ, RZ, R11 ;  /* 0x000000ffff037224 */ /* 0x000fc400078e000b */
[----:B------:R-:W-:Y:S02]  /*14e0*/  IMAD.MOV.U32 R11, RZ, RZ, R15 ;  /* 0x000000ffff0b7224 */ /* 0x000fe400078e000f */
[--C-:B0-----:R-:W-:Y:S02]  /*14f0*/  @P1 IMAD.MOV.U32 R13, RZ, RZ, R6.reuse ;  /* 0x000000ffff0d1224 */ /* 0x101fe400078e0006 */
[----:B------:R-:W-:-:S05]  /*1500*/  @P2 IMAD.MOV.U32 R0, RZ, RZ, R6 ;  /* 0x000000ffff002224 */ /* 0x000fca00078e0006 */
[----:B------:R-:W-:Y:S02]  /*1510*/  ISETP.EQ.OR P1, PT, R0, R13, P0 ;  /* 0x0000000d0000720c */ /* 0x000fe40000722670 */
[----:B------:R-:W-:-:S11]  /*1520*/  PLOP3.LUT P0, PT, PT, PT, PT, 0x8, 0x80 ;  /* 0x000000000080781c */ /* 0x000fd60003f0e170 */
[----:B------:R-:W-:Y:S05]  /*1530*/  @P1 BRA `(.L_x_12) ;  /* 0xfffffffc00981947 */ /* 0x000fea000383ffff */
[----:B------:R-:W-:Y:S05]  /*1540*/  BSYNC.RECONVERGENT B0 ;  /* 0x0000000000007941 */ /* 0x000fea0003800200 */
.L_x_11:
[----:B------:R-:W-:Y:S01]  /*1550*/  IMAD.MOV.U32 R6, RZ, RZ, R7 ;  /* 0x000000ffff067224 */ /* 0x000fe200078e0007 */
[----:B------:R0:W-:Y:S01]  /*1560*/  STG.E.64 desc[UR4][R8.64], R4 ;  /* 0x0000000408007986 */ /* 0x0001e2000c101b04 */
[----:B------:R-:W-:Y:S02]  /*1570*/  IMAD.MOV.U32 R7, RZ, RZ, R2 ;  /* 0x000000ffff077224 */ /* 0x000fe400078e0002 */
[----:B------:R-:W-:-:S03]  /*1580*/  IMAD.MOV.U32 R10, RZ, RZ, R3 ;  /* 0x000000ffff0a7224 */ /* 0x000fc600078e0003 */
[----:B------:R0:W-:Y:S04]  /*1590*/  STG.E.64 desc[UR4][R8.64+0x8], R6 ;  /* 0x0000080608007986 */ /* 0x0001e8000c101b04 */
[----:B------:R0:W-:Y:S02]  /*15a0*/  STG.E.64 desc[UR4][R8.64+0x10], R10 ;  /* 0x0000100a08007986 */ /* 0x0001e4000c101b04 */
.L_x_13:
[----:B------:R-:W-:Y:S05]  /*15b0*/  BRA `(.L_x_13) ;  /* 0xfffffffc00fc7947 */ /* 0x000fea000383ffff */
.L_x_14:
        /* <DEDUP_REMOVED lines=12> */
.L_x_16:


//--------------------- .nv.global.init           --------------------------
	.section	.nv.global.init,"aw",@progbits
	.align	4
.nv.global.init:
	.type		mrg32k3aM1SubSeq,@object
	.size		mrg32k3aM1SubSeq,(mrg32k3aM2SubSeq - mrg32k3aM1SubSeq)
mrg32k3aM1SubSeq:
        /*0000*/ 	.byte	0x0b, 0xcc, 0xee, 0x04, 0x73, 0x29, 0x8b, 0x6f, 0xf6, 0x53, 0x03, 0xf6, 0x23, 0xf6, 0xea, 0xda
        /* <DEDUP_REMOVED lines=125> */
	.type		mrg32k3aM2SubSeq,@object
	.size		mrg32k3aM2SubSeq,(mrg32k3aM1 - mrg32k3aM2SubSeq)
mrg32k3aM2SubSeq:
        /* <DEDUP_REMOVED lines=126> */
	.type		mrg32k3aM1,@object
	.size		mrg32k3aM1,(mrg32k3aM1Seq - mrg32k3aM1)
mrg32k3aM1:
        /* <DEDUP_REMOVED lines=144> */
	.type		mrg32k3aM1Seq,@object
	.size		mrg32k3aM1Seq,(mrg32k3aM2 - mrg32k3aM1Seq)
mrg32k3aM1Seq:
        /* <DEDUP_REMOVED lines=144> */
	.type		mrg32k3aM2,@object
	.size		mrg32k3aM2,(mrg32k3aM2Seq - mrg32k3aM2)
mrg32k3aM2:
        /* <DEDUP_REMOVED lines=144> */
	.type		mrg32k3aM2Seq,@object
	.size		mrg32k3aM2Seq,(precalc_xorwow_matrix - mrg32k3aM2Seq)
mrg32k3aM2Seq:
        /* <DEDUP_REMOVED lines=144> */
	.type		precalc_xorwow_matrix,@object
	.size		precalc_xorwow_matrix,(precalc_xorwow_offset_matrix - precalc_xorwow_matrix)
precalc_xorwow_matrix:
        /* <DEDUP_REMOVED lines=6400> */
	.type		precalc_xorwow_offset_matrix,@object
	.size		precalc_xorwow_offset_matrix,(.L_1 - precalc_xorwow_offset_matrix)
precalc_xorwow_offset_matrix:
        /* <DEDUP_REMOVED lines=6400> */
.L_1:


//--------------------- .nv.shared.reserved.0     --------------------------
	.section	.nv.shared.reserved.0,"aw",@nobits
	.weak		__nv_reservedSMEM_offset_0_alias
	.size		__nv_reservedSMEM_offset_0_alias, 0, 64
	.other		__nv_reservedSMEM_offset_0_alias,@"STO_CUDA_RESERVED_SHARED STV_DEFAULT"
__nv_reservedSMEM_offset_0_alias:
	.zero		0
	.zero		64


//--------------------- .nv.global                --------------------------
	.section	.nv.global,"aw",@nobits
.nv.global:
	.type		_ZN34_INTERNAL_442398d8_4_k_cu_be3220526thrust24THRUST_300001_SM_1000_NS3seqE,@object
	.size		_ZN34_INTERNAL_442398d8_4_k_cu_be3220526thrust24THRUST_300001_SM_1000_NS3seqE,(_ZN34_INTERNAL_442398d8_4_k_cu_be3220524cuda3std3__48in_placeE - _ZN34_INTERNAL_442398d8_4_k_cu_be3220526thrust24THRUST_300001_SM_1000_NS3seqE)
_ZN34_INTERNAL_442398d8_4_k_cu_be3220526thrust24THRUST_300001_SM_1000_NS3seqE:
	.zero		1
	.type		_ZN34_INTERNAL_442398d8_4_k_cu_be3220524cuda3std3__48in_placeE,@object
	.size		_ZN34_INTERNAL_442398d8_4_k_cu_be3220524cuda3std3__48in_placeE,(_ZN34_INTERNAL_442398d8_4_k_cu_be3220524cuda3std6ranges3__45__cpo4sizeE - _ZN34_INTERNAL_442398d8_4_k_cu_be3220524cuda3std3__48in_placeE)
_ZN34_INTERNAL_442398d8_4_k_cu_be3220524cuda3std3__48in_placeE:
	.zero		1
	.type		_ZN34_INTERNAL_442398d8_4_k_cu_be3220524cuda3std6ranges3__45__cpo4sizeE,@object
	.size		_ZN34_INTERNAL_442398d8_4_k_cu_be3220524cuda3std6ranges3__45__cpo4sizeE,(_ZN34_INTERNAL_442398d8_4_k_cu_be3220526thrust24THRUST_300001_SM_1000_NS12placeholders2_3E - _ZN34_INTERNAL_442398d8_4_k_cu_be3220524cuda3std6ranges3__45__cpo4sizeE)
_ZN34_INTERNAL_442398d8_4_k_cu_be3220524cuda3std6ranges3__45__cpo4sizeE:
	.zero		1
	.type		_ZN34_INTERNAL_442398d8_4_k_cu_be3220526thrust24THRUST_300001_SM_1000_NS12placeholders2_3E,@object
	.size		_ZN34_INTERNAL_442398d8_4_k_cu_be3220526thrust24THRUST_300001_SM_1000_NS12placeholders2_3E,(_ZN34_INTERNAL_442398d8_4_k_cu_be3220524cuda3std3__45__cpo6cbeginE - _ZN34_INTERNAL_442398d8_4_k_cu_be3220526thrust24THRUST_300001_SM_1000_NS12placeholders2_3E)
_ZN34_INTERNAL_442398d8_4_k_cu_be3220526thrust24THRUST_300001_SM_1000_NS12placeholders2_3E:
	.zero		1
	.type		_ZN34_INTERNAL_442398d8_4_k_cu_be3220524cuda3std3__45__cpo6cbeginE,@object
	.size		_ZN34_INTERNAL_442398d8_4_k_cu_be3220524cuda3std3__45__cpo6cbeginE,(_ZN34_INTERNAL_442398d8_4_k_cu_be3220524cuda3std6ranges3__45__cpo6cbeginE - _ZN34_INTERNAL_442398d8_4_k_cu_be3220524cuda3std3__45__cpo6cbeginE)
_ZN34_INTERNAL_442398d8_4_k_cu_be3220524cuda3std3__45__cpo6cbeginE:
	.zero		1
	.type		_ZN34_INTERNAL_442398d8_4_k_cu_be3220524cuda3std6ranges3__45__cpo6cbeginE,@object
	.size		_ZN34_INTERNAL_442398d8_4_k_cu_be3220524cuda3std6ranges3__45__cpo6cbeginE,(_ZN34_INTERNAL_442398d8_4_k_cu_be3220526thrust24THRUST_300001_SM_1000_NS12placeholders2_7E - _ZN34_INTERNAL_442398d8_4_k_cu_be3220524cuda3std6ranges3__45__cpo6cbeginE)
_ZN34_INTERNAL_442398d8_4_k_cu_be3220524cuda3std6ranges3__45__cpo6cbeginE:
	.zero		1
	.type		_ZN34_INTERNAL_442398d8_4_k_cu_be3220526thrust24THRUST_300001_SM_1000_NS12placeholders2_7E,@object
	.size		_ZN34_INTERNAL_442398d8_4_k_cu_be3220526thrust24THRUST_300001_SM_1000_NS12placeholders2_7E,(_ZN34_INTERNAL_442398d8_4_k_cu_be3220524cuda3std3__45__cpo7crbeginE - _ZN34_INTERNAL_442398d8_4_k_cu_be3220526thrust24THRUST_300001_SM_1000_NS12placeholders2_7E)
_ZN34_INTERNAL_442398d8_4_k_cu_be3220526thrust24THRUST_300001_SM_1000_NS12placeholders2_7E:
	.zero		1
	.type		_ZN34_INTERNAL_442398d8_4_k_cu_be3220524cuda3std3__45__cpo7crbeginE,@object
	.size		_ZN34_INTERNAL_442398d8_4_k_cu_be3220524cuda3std3__45__cpo7crbeginE,(_ZN34_INTERNAL_442398d8_4_k_cu_be3220524cuda3std6ranges3__45__cpo4nextE - _ZN34_INTERNAL_442398d8_4_k_cu_be3220524cuda3std3__45__cpo7crbeginE)
_ZN34_INTERNAL_442398d8_4_k_cu_be3220524cuda3std3__45__cpo7crbeginE:
	.zero		1
	.type		_ZN34_INTERNAL_442398d8_4_k_cu_be3220524cuda3std6ranges3__45__cpo4nextE,@object
	.size		_ZN34_INTERNAL_442398d8_4_k_cu_be3220524cuda3std6ranges3__45__cpo4nextE,(_ZN34_INTERNAL_442398d8_4_k_cu_be3220524cuda3std6ranges3__45__cpo4swapE - _ZN34_INTERNAL_442398d8_4_k_cu_be3220524cuda3std6ranges3__45__cpo4nextE)
_ZN34_INTERNAL_442398d8_4_k_cu_be3220524cuda3std6ranges3__45__cpo4nextE:
	.zero		1
	.type		_ZN34_INTERNAL_442398d8_4_k_cu_be3220524cuda3std6ranges3__45__cpo4swapE,@object
	.size		_ZN34_INTERNAL_442398d8_4_k_cu_be3220524cuda3std6ranges3__45__cpo4swapE,(_ZN34_INTERNAL_442398d8_4_k_cu_be3220526thrust24THRUST_300001_SM_1000_NS8cuda_cub10par_nosyncE - _ZN34_INTERNAL_442398d8_4_k_cu_be3220524cuda3std6ranges3__45__cpo4swapE)
_ZN34_INTERNAL_442398d8_4_k_cu_be3220524cuda3std6ranges3__45__cpo4swapE:
	.zero		1
	.type		_ZN34_INTERNAL_442398d8_4_k_cu_be3220526thrust24THRUST_300001_SM_1000_NS8cuda_cub10par_nosyncE,@object
	.size		_ZN34_INTERNAL_442398d8_4_k_cu_be3220526thrust24THRUST_300001_SM_1000_NS8cuda_cub10par_nosyncE,(_ZN34_INTERNAL_442398d8_4_k_cu_be3220526thrust24THRUST_300001_SM_1000_NS12placeholders2_9E - _ZN34_INTERNAL_442398d8_4_k_cu_be3220526thrust24THRUST_300001_SM_1000_NS8cuda_cub10par_nosyncE)
_ZN34_INTERNAL_442398d8_4_k_cu_be3220526thrust24THRUST_300001_SM_1000_NS8cuda_cub10par_nosyncE:
	.zero		1
	.type		_ZN34_INTERNAL_442398d8_4_k_cu_be3220526thrust24THRUST_300001_SM_1000_NS12placeholders2_9E,@object
	.size		_ZN34_INTERNAL_442398d8_4_k_cu_be3220526thrust24THRUST_300001_SM_1000_NS12placeholders2_9E,(_ZN34_INTERNAL_442398d8_4_k_cu_be3220524cuda3std3__436_GLOBAL__N__442398d8_4_k_cu_be3220526ignoreE - _ZN34_INTERNAL_442398d8_4_k_cu_be3220526thrust24THRUST_300001_SM_1000_NS12placeholders2_9E)
_ZN34_INTERNAL_442398d8_4_k_cu_be3220526thrust24THRUST_300001_SM_1000_NS12placeholders2_9E:
	.zero		1
	.type		_ZN34_INTERNAL_442398d8_4_k_cu_be3220524cuda3std3__436_GLOBAL__N__442398d8_4_k_cu_be3220526ignoreE,@object
	.size		_ZN34_INTERNAL_442398d8_4_k_cu_be3220524cuda3std3__436_GLOBAL__N__442398d8_4_k_cu_be3220526ignoreE,(_ZN34_INTERNAL_442398d8_4_k_cu_be3220524cuda3std6ranges3__45__cpo4dataE - _ZN34_INTERNAL_442398d8_4_k_cu_be3220524cuda3std3__436_GLOBAL__N__442398d8_4_k_cu_be3220526ignoreE)
_ZN34_INTERNAL_442398d8_4_k_cu_be3220524cuda3std3__436_GLOBAL__N__442398d8_4_k_cu_be3220526ignoreE:
	.zero		1
	.type		_ZN34_INTERNAL_442398d8_4_k_cu_be3220524cuda3std6ranges3__45__cpo4dataE,@object
	.size		_ZN34_INTERNAL_442398d8_4_k_cu_be3220524cuda3std6ranges3__45__cpo4dataE,(_ZN34_INTERNAL_442398d8_4_k_cu_be3220526thrust24THRUST_300001_SM_1000_NS12placeholders2_1E - _ZN34_INTERNAL_442398d8_4_k_cu_be3220524cuda3std6ranges3__45__cpo4dataE)
_ZN34_INTERNAL_442398d8_4_k_cu_be3220524cuda3std6ranges3__45__cpo4dataE:
	.zero		1
	.type		_ZN34_INTERNAL_442398d8_4_k_cu_be3220526thrust24THRUST_300001_SM_1000_NS12placeholders2_1E,@object
	.size		_ZN34_INTERNAL_442398d8_4_k_cu_be3220526thrust24THRUST_300001_SM_1000_NS12placeholders2_1E,(_ZN34_INTERNAL_442398d8_4_k_cu_be3220524cuda3std3__45__cpo5beginE - _ZN34_INTERNAL_442398d8_4_k_cu_be3220526thrust24THRUST_300001_SM_1000_NS12placeholders2_1E)
_ZN34_INTERNAL_442398d8_4_k_cu_be3220526thrust24THRUST_300001_SM_1000_NS12placeholders2_1E:
	.zero		1
	.type		_ZN34_INTERNAL_442398d8_4_k_cu_be3220524cuda3std3__45__cpo5beginE,@object
	.size		_ZN34_INTERNAL_442398d8_4_k_cu_be3220524cuda3std3__45__cpo5beginE,(_ZN34_INTERNAL_442398d8_4_k_cu_be3220524cuda3std6ranges3__45__cpo5beginE - _ZN34_INTERNAL_442398d8_4_k_cu_be3220524cuda3std3__45__cpo5beginE)
_ZN34_INTERNAL_442398d8_4_k_cu_be3220524cuda3std3__45__cpo5beginE:
	.zero		1
	.type		_ZN34_INTERNAL_442398d8_4_k_cu_be3220524cuda3std6ranges3__45__cpo5beginE,@object
	.size		_ZN34_INTERNAL_442398d8_4_k_cu_be3220524cuda3std6ranges3__45__cpo5beginE,(_ZN34_INTERNAL_442398d8_4_k_cu_be3220526thrust24THRUST_300001_SM_1000_NS12placeholders2_5E - _ZN34_INTERNAL_442398d8_4_k_cu_be3220524cuda3std6ranges3__45__cpo5beginE)
_ZN34_INTERNAL_442398d8_4_k_cu_be3220524cuda3std6ranges3__45__cpo5beginE:
	.zero		1
	.type		_ZN34_INTERNAL_442398d8_4_k_cu_be3220526thrust24THRUST_300001_SM_1000_NS12placeholders2_5E,@object
	.size		_ZN34_INTERNAL_442398d8_4_k_cu_be3220526thrust24THRUST_300001_SM_1000_NS12placeholders2_5E,(_ZN34_INTERNAL_442398d8_4_k_cu_be3220524cuda3std3__45__cpo6rbeginE - _ZN34_INTERNAL_442398d8_4_k_cu_be3220526thrust24THRUST_300001_SM_1000_NS12placeholders2_5E)
_ZN34_INTERNAL_442398d8_4_k_cu_be3220526thrust24THRUST_300001_SM_1000_NS12placeholders2_5E:
	.zero		1
	.type		_ZN34_INTERNAL_442398d8_4_k_cu_be3220524cuda3std3__45__cpo6rbeginE,@object
	.size		_ZN34_INTERNAL_442398d8_4_k_cu_be3220524cuda3std3__45__cpo6rbeginE,(_ZN34_INTERNAL_442398d8_4_k_cu_be3220524cuda3std6ranges3__45__cpo7advanceE - _ZN34_INTERNAL_442398d8_4_k_cu_be3220524cuda3std3__45__cpo6rbeginE)
_ZN34_INTERNAL_442398d8_4_k_cu_be3220524cuda3std3__45__cpo6rbeginE:
	.zero		1
	.type		_ZN34_INTERNAL_442398d8_4_k_cu_be3220524cuda3std6ranges3__45__cpo7advanceE,@object
	.size		_ZN34_INTERNAL_442398d8_4_k_cu_be3220524cuda3std6ranges3__45__cpo7advanceE,(_ZN34_INTERNAL_442398d8_4_k_cu_be3220524cuda3std3__47nulloptE - _ZN34_INTERNAL_442398d8_4_k_cu_be3220524cuda3std6ranges3__45__cpo7advanceE)
_ZN34_INTERNAL_442398d8_4_k_cu_be3220524cuda3std6ranges3__45__cpo7advanceE:
	.zero		1
	.type		_ZN34_INTERNAL_442398d8_4_k_cu_be3220524cuda3std3__47nulloptE,@object
	.size		_ZN34_INTERNAL_442398d8_4_k_cu_be3220524cuda3std3__47nulloptE,(_ZN34_INTERNAL_442398d8_4_k_cu_be3220524cuda3std6ranges3__45__cpo8distanceE - _ZN34_INTERNAL_442398d8_4_k_cu_be3220524cuda3std3__47nulloptE)
_ZN34_INTERNAL_442398d8_4_k_cu_be3220524cuda3std3__47nulloptE:
	.zero		1
	.type		_ZN34_INTERNAL_442398d8_4_k_cu_be3220524cuda3std6ranges3__45__cpo8distanceE,@object
	.size		_ZN34_INTERNAL_442398d8_4_k_cu_be3220524cuda3std6ranges3__45__cpo8distanceE,(_ZN34_INTERNAL_442398d8_4_k_cu_be3220526thrust24THRUST_300001_SM_1000_NS12placeholders3_10E - _ZN34_INTERNAL_442398d8_4_k_cu_be3220524cuda3std6ranges3__45__cpo8distanceE)
_ZN34_INTERNAL_442398d8_4_k_cu_be3220524cuda3std6ranges3__45__cpo8distanceE:
	.zero		1
	.type		_ZN34_INTERNAL_442398d8_4_k_cu_be3220526thrust24THRUST_300001_SM_1000_NS12placeholders3_10E,@object
	.size		_ZN34_INTERNAL_442398d8_4_k_cu_be3220526thrust24THRUST_300001_SM_1000_NS12placeholders3_10E,(_ZN34_INTERNAL_442398d8_4_k_cu_be3220524cuda3std3__419piecewise_constructE - _ZN34_INTERNAL_442398d8_4_k_cu_be3220526thrust24THRUST_300001_SM_1000_NS12placeholders3_10E)
_ZN34_INTERNAL_442398d8_4_k_cu_be3220526thrust24THRUST_300001_SM_1000_NS12placeholders3_10E:
	.zero		1
	.type		_ZN34_INTERNAL_442398d8_4_k_cu_be3220524cuda3std3__419piecewise_constructE,@object
	.size		_ZN34_INTERNAL_442398d8_4_k_cu_be3220524cuda3std3__419piecewise_constructE,(_ZN34_INTERNAL_442398d8_4_k_cu_be3220524cuda3std6ranges3__45__cpo5cdataE - _ZN34_INTERNAL_442398d8_4_k_cu_be3220524cuda3std3__419piecewise_constructE)
_ZN34_INTERNAL_442398d8_4_k_cu_be3220524cuda3std3__419piecewise_constructE:
	.zero		1
	.type		_ZN34_INTERNAL_442398d8_4_k_cu_be3220524cuda3std6ranges3__45__cpo5cdataE,@object
	.size		_ZN34_INTERNAL_442398d8_4_k_cu_be3220524cuda3std6ranges3__45__cpo5cdataE,(_ZN34_INTERNAL_442398d8_4_k_cu_be3220526thrust24THRUST_300001_SM_1000_NS12placeholders2_2E - _ZN34_INTERNAL_442398d8_4_k_cu_be3220524cuda3std6ranges3__45__cpo5cdataE)
_ZN34_INTERNAL_442398d8_4_k_cu_be3220524cuda3std6ranges3__45__cpo5cdataE:
	.zero		1
	.type		_ZN34_INTERNAL_442398d8_4_k_cu_be3220526thrust24THRUST_300001_SM_1000_NS12placeholders2_2E,@object
	.size		_ZN34_INTERNAL_442398d8_4_k_cu_be3220526thrust24THRUST_300001_SM_1000_NS12placeholders2_2E,(_ZN34_INTERNAL_442398d8_4_k_cu_be3220524cuda3std3__45__cpo3endE - _ZN34_INTERNAL_442398d8_4_k_cu_be3220526thrust24THRUST_300001_SM_1000_NS12placeholders2_2E)
_ZN34_INTERNAL_442398d8_4_k_cu_be3220526thrust24THRUST_300001_SM_1000_NS12placeholders2_2E:
	.zero		1
	.type		_ZN34_INTERNAL_442398d8_4_k_cu_be3220524cuda3std3__45__cpo3endE,@object
	.size		_ZN34_INTERNAL_442398d8_4_k_cu_be3220524cuda3std3__45__cpo3endE,(_ZN34_INTERNAL_442398d8_4_k_cu_be3220524cuda3std6ranges3__45__cpo3endE - _ZN34_INTERNAL_442398d8_4_k_cu_be3220524cuda3std3__45__cpo3endE)
_ZN34_INTERNAL_442398d8_4_k_cu_be3220524cuda3std3__45__cpo3endE:
	.zero		1
	.type		_ZN34_INTERNAL_442398d8_4_k_cu_be3220524cuda3std6ranges3__45__cpo3endE,@object
	.size		_ZN34_INTERNAL_442398d8_4_k_cu_be3220524cuda3std6ranges3__45__cpo3endE,(_ZN34_INTERNAL_442398d8_4_k_cu_be3220526thrust24THRUST_300001_SM_1000_NS12placeholders2_6E - _ZN34_INTERNAL_442398d8_4_k_cu_be3220524cuda3std6ranges3__45__cpo3endE)
_ZN34_INTERNAL_442398d8_4_k_cu_be3220524cuda3std6ranges3__45__cpo3endE:
	.zero		1
	.type		_ZN34_INTERNAL_442398d8_4_k_cu_be3220526thrust24THRUST_300001_SM_1000_NS12placeholders2_6E,@object
	.size		_ZN34_INTERNAL_442398d8_4_k_cu_be3220526thrust24THRUST_300001_SM_1000_NS12placeholders2_6E,(_ZN34_INTERNAL_442398d8_4_k_cu_be3220524cuda3std3__45__cpo4rendE - _ZN34_INTERNAL_442398d8_4_k_cu_be3220526thrust24THRUST_300001_SM_1000_NS12placeholders2_6E)
_ZN34_INTERNAL_442398d8_4_k_cu_be3220526thrust24THRUST_300001_SM_1000_NS12placeholders2_6E:
	.zero		1
	.type		_ZN34_INTERNAL_442398d8_4_k_cu_be3220524cuda3std3__45__cpo4rendE,@object
	.size		_ZN34_INTERNAL_442398d8_4_k_cu_be3220524cuda3std3__45__cpo4rendE,(_ZN34_INTERNAL_442398d8_4_k_cu_be3220524cuda3std6ranges3__45__cpo9iter_swapE - _ZN34_INTERNAL_442398d8_4_k_cu_be3220524cuda3std3__45__cpo4rendE)
_ZN34_INTERNAL_442398d8_4_k_cu_be3220524cuda3std3__45__cpo4rendE:
	.zero		1
	.type		_ZN34_INTERNAL_442398d8_4_k_cu_be3220524cuda3std6ranges3__45__cpo9iter_swapE,@object
	.size		_ZN34_INTERNAL_442398d8_4_k_cu_be3220524cuda3std6ranges3__45__cpo9iter_swapE,(_ZN34_INTERNAL_442398d8_4_k_cu_be3220524cuda3std3__48unexpectE - _ZN34_INTERNAL_442398d8_4_k_cu_be3220524cuda3std6ranges3__45__cpo9iter_swapE)
_ZN34_INTERNAL_442398d8_4_k_cu_be3220524cuda3std6ranges3__45__cpo9iter_swapE:
	.zero		1
	.type		_ZN34_INTERNAL_442398d8_4_k_cu_be3220524cuda3std3__48unexpectE,@object
	.size		_ZN34_INTERNAL_442398d8_4_k_cu_be3220524cuda3std3__48unexpectE,(_ZN34_INTERNAL_442398d8_4_k_cu_be3220526thrust24THRUST_300001_SM_1000_NS8cuda_cub3parE - _ZN34_INTERNAL_442398d8_4_k_cu_be3220524cuda3std3__48unexpectE)
_ZN34_INTERNAL_442398d8_4_k_cu_be3220524cuda3std3__48unexpectE:
	.zero		1
	.type		_ZN34_INTERNAL_442398d8_4_k_cu_be3220526thrust24THRUST_300001_SM_1000_NS8cuda_cub3parE,@object
	.size		_ZN34_INTERNAL_442398d8_4_k_cu_be3220526thrust24THRUST_300001_SM_1000_NS8cuda_cub3parE,(_ZN34_INTERNAL_442398d8_4_k_cu_be3220526thrust24THRUST_300001_SM_1000_NS12placeholders2_4E - _ZN34_INTERNAL_442398d8_4_k_cu_be3220526thrust24THRUST_300001_SM_1000_NS8cuda_cub3parE)
_ZN34_INTERNAL_442398d8_4_k_cu_be3220526thrust24THRUST_300001_SM_1000_NS8cuda_cub3parE:
	.zero		1
	.type		_ZN34_INTERNAL_442398d8_4_k_cu_be3220526thrust24THRUST_300001_SM_1000_NS12placeholders2_4E,@object
	.size		_ZN34_INTERNAL_442398d8_4_k_cu_be3220526thrust24THRUST_300001_SM_1000_NS12placeholders2_4E,(_ZN34_INTERNAL_442398d8_4_k_cu_be3220524cuda3std3__45__cpo4cendE - _ZN34_INTERNAL_442398d8_4_k_cu_be3220526thrust24THRUST_300001_SM_1000_NS12placeholders2_4E)
_ZN34_INTERNAL_442398d8_4_k_cu_be3220526thrust24THRUST_300001_SM_1000_NS12placeholders2_4E:
	.zero		1
	.type		_ZN34_INTERNAL_442398d8_4_k_cu_be3220524cuda3std3__45__cpo4cendE,@object
	.size		_ZN34_INTERNAL_442398d8_4_k_cu_be3220524cuda3std3__45__cpo4cendE,(_ZN34_INTERNAL_442398d8_4_k_cu_be3220524cuda3std6ranges3__45__cpo4cendE - _ZN34_INTERNAL_442398d8_4_k_cu_be3220524cuda3std3__45__cpo4cendE)
_ZN34_INTERNAL_442398d8_4_k_cu_be3220524cuda3std3__45__cpo4cendE:
	.zero		1
	.type		_ZN34_INTERNAL_442398d8_4_k_cu_be3220524cuda3std6ranges3__45__cpo4cendE,@object
	.size		_ZN34_INTERNAL_442398d8_4_k_cu_be3220524cuda3std6ranges3__45__cpo4cendE,(_ZN34_INTERNAL_442398d8_4_k_cu_be3220524cuda3std3__420unreachable_sentinelE - _ZN34_INTERNAL_442398d8_4_k_cu_be3220524cuda3std6ranges3__45__cpo4cendE)
_ZN34_INTERNAL_442398d8_4_k_cu_be3220524cuda3std6ranges3__45__cpo4cendE:
	.zero		1
	.type		_ZN34_INTERNAL_442398d8_4_k_cu_be3220524cuda3std3__420unreachable_sentinelE,@object
	.size		_ZN34_INTERNAL_442398d8_4_k_cu_be3220524cuda3std3__420unreachable_sentinelE,(_ZN34_INTERNAL_442398d8_4_k_cu_be3220524cuda3std6ranges3__45__cpo5ssizeE - _ZN34_INTERNAL_442398d8_4_k_cu_be3220524cuda3std3__420unreachable_sentinelE)
_ZN34_INTERNAL_442398d8_4_k_cu_be3220524cuda3std3__420unreachable_sentinelE:
	.zero		1
	.type		_ZN34_INTERNAL_442398d8_4_k_cu_be3220524cuda3std6ranges3__45__cpo5ssizeE,@object
	.size		_ZN34_INTERNAL_442398d8_4_k_cu_be3220524cuda3std6ranges3__45__cpo5ssizeE,(_ZN34_INTERNAL_442398d8_4_k_cu_be3220526thrust24THRUST_300001_SM_1000_NS12placeholders2_8E - _ZN34_INTERNAL_442398d8_4_k_cu_be3220524cuda3std6ranges3__45__cpo5ssizeE)
_ZN34_INTERNAL_442398d8_4_k_cu_be3220524cuda3std6ranges3__45__cpo5ssizeE:
	.zero		1
	.type		_ZN34_INTERNAL_442398d8_4_k_cu_be3220526thrust24THRUST_300001_SM_1000_NS12placeholders2_8E,@object
	.size		_ZN34_INTERNAL_442398d8_4_k_cu_be3220526thrust24THRUST_300001_SM_1000_NS12placeholders2_8E,(_ZN34_INTERNAL_442398d8_4_k_cu_be3220524cuda3std3__45__cpo5crendE - _ZN34_INTERNAL_442398d8_4_k_cu_be3220526thrust24THRUST_300001_SM_1000_NS12placeholders2_8E)
_ZN34_INTERNAL_442398d8_4_k_cu_be3220526thrust24THRUST_300001_SM_1000_NS12placeholders2_8E:
	.zero		1
	.type		_ZN34_INTERNAL_442398d8_4_k_cu_be3220524cuda3std3__45__cpo5crendE,@object
	.size		_ZN34_INTERNAL_442398d8_4_k_cu_be3220524cuda3std3__45__cpo5crendE,(_ZN34_INTERNAL_442398d8_4_k_cu_be3220524cuda3std6ranges3__45__cpo4prevE - _ZN34_INTERNAL_442398d8_4_k_cu_be3220524cuda3std3__45__cpo5crendE)
_ZN34_INTERNAL_442398d8_4_k_cu_be3220524cuda3std3__45__cpo5crendE:
	.zero		1
	.type		_ZN34_INTERNAL_442398d8_4_k_cu_be3220524cuda3std6ranges3__45__cpo4prevE,@object
	.size		_ZN34_INTERNAL_442398d8_4_k_cu_be3220524cuda3std6ranges3__45__cpo4prevE,(_ZN34_INTERNAL_442398d8_4_k_cu_be3220524cuda3std6ranges3__45__cpo9iter_moveE - _ZN34_INTERNAL_442398d8_4_k_cu_be3220524cuda3std6ranges3__45__cpo4prevE)
_ZN34_INTERNAL_442398d8_4_k_cu_be3220524cuda3std6ranges3__45__cpo4prevE:
	.zero		1
	.type		_ZN34_INTERNAL_442398d8_4_k_cu_be3220524cuda3std6ranges3__45__cpo9iter_moveE,@object
	.size		_ZN34_INTERNAL_442398d8_4_k_cu_be3220524cuda3std6ranges3__45__cpo9iter_moveE,(_ZN34_INTERNAL_442398d8_4_k_cu_be3220526thrust24THRUST_300001_SM_1000_NS6system6detail10sequential3seqE - _ZN34_INTERNAL_442398d8_4_k_cu_be3220524cuda3std6ranges3__45__cpo9iter_moveE)
_ZN34_INTERNAL_442398d8_4_k_cu_be3220524cuda3std6ranges3__45__cpo9iter_moveE:
	.zero		1
	.type		_ZN34_INTERNAL_442398d8_4_k_cu_be3220526thrust24THRUST_300001_SM_1000_NS6system6detail10sequential3seqE,@object
	.size		_ZN34_INTERNAL_442398d8_4_k_cu_be3220526thrust24THRUST_300001_SM_1000_NS6system6detail10sequential3seqE,(.L_40 - _ZN34_INTERNAL_442398d8_4_k_cu_be3220526thrust24THRUST_300001_SM_1000_NS6system6detail10sequential3seqE)
_ZN34_INTERNAL_442398d8_4_k_cu_be3220526thrust24THRUST_300001_SM_1000_NS6system6detail10sequential3seqE:
	.zero		1
.L_40:


//--------------------- .nv.constant0._ZN3cub18CUB_300001_SM_10006detail11EmptyKernelIvEEvv --------------------------
	.section	.nv.constant0._ZN3cub18CUB_300001_SM_10006detail11EmptyKernelIvEEvv,"a",@progbits
	.sectionflags	@""
	.align	4
.nv.constant0._ZN3cub18CUB_300001_SM_10006detail11EmptyKernelIvEEvv:
	.zero		896


//--------------------- .nv.constant0._Z14cudarandomwalkPfS_S_S_S_S_mP17curandStateXORWOWm --------------------------
	.section	.nv.constant0._Z14cudarandomwalkPfS_S_S_S_S_mP17curandStateXORWOWm,"a",@progbits
	.sectionflags	@""
	.align	4
.nv.constant0._Z14cudarandomwalkPfS_S_S_S_S_mP17curandStateXORWOWm:
	.zero		968


//--------------------- SYMBOLS --------------------------

	.type		.nv.reservedSmem.offset0,@object
	.size		.nv.reservedSmem.offset0,0x4
